	.target	sm_90a

	.elftype	@"ET_EXEC"


//--------------------- .note.nv.tkinfo           --------------------------
	.section	.note.nv.tkinfo,"",@"SHT_NOTE"
	.sectionflags	@"SHF_NOTE_NV_TKINFO"
	.tkinfo
        /*0018*/ 	.word	0x00000002
        /*0030*/ 	.string	""
        /*0030*/ 	.string	"ptxas"
        /*0030*/ 	.string	"Cuda compilation tools, release 13.0, V13.0.88"
        /*0030*/ 	.string	"Build cuda_13.0.r13.0/compiler.36424714_0"
        /*0030*/ 	.string	"-arch sm_90a -m 64 "



//--------------------- .note.nv.cuinfo           --------------------------
	.section	.note.nv.cuinfo,"",@"SHT_NOTE"
	.sectionflags	@"SHF_NOTE_NV_CUINFO"
        /*0018*/ 	.short	0x0002
        /*001a*/ 	.short	0x005a
        /*001c*/ 	.short	0x0082
	.zero		2


//--------------------- .nv.info                  --------------------------
	.section	.nv.info,"",@"SHT_CUDA_INFO"
	.align	4


	//----- nvinfo : EIATTR_REGCOUNT
	.align		4
        /*0000*/ 	.byte	0x04, 0x2f
        /*0002*/ 	.short	(.L_15 - .L_14)
	.align		4
.L_14:
        /*0004*/ 	.word	index@(_ZN7cutlass13device_kernelINS_4gemm6kernel13GemmUniversalIN4cute5tupleIJiiiiEEENS1_10collective13CollectiveMmaINS1_34MainloopSm90TmaGmmaWarpSpecializedILi18ENS5_IJNS4_1CILi2EEESB_NSA_ILi1EEEEEENS1_32KernelTmaWarpSpecializedPingpongEEENS5_IJNSA_ILi64EEENSA_ILi128EEENSA_ILi32EEEEEENS_10bfloat16_tENS5_IJlSC_lEEESK_SL_NS4_8TiledMMAINS4_8MMA_AtomIJNS4_4SM904GMMA28MMA_64x128x16_F32BF16BF16_SSILNSP_5MajorE0ELSR_0ELNSP_7ScaleInE1ELSS_1EEEEEENS4_6LayoutINS5_IJSC_SC_SC_EEENS5_IJNSA_ILi0EEESX_SX_EEEEENS5_IJNS4_10UnderscoreES10_S10_EEEEENS4_23SM90_TMA_LOAD_MULTICASTENS4_14ComposedLayoutINS4_7SwizzleILi2ELi4ELi3EEENS4_18smem_ptr_flag_bitsILi16EEENSV_INS5_IJNSA_ILi8EEESI_EEENS5_IJSI_SC_EEEEEEEvNS4_8identityES13_S1D_vS1E_EENS_8epilogue10collective6detail29Sm90TmaWarpSpecializedAdapterINS1H_15DefaultEpilogueISK_SL_SL_NS1G_6thread17LinearCombinationISK_Li1EffLNS1L_9ScaleType4KindE0ELNS_15FloatRoundStyleE2ESK_EENS1_15EpilogueDefaultEEEEEvvEEEEvNT_6ParamsE)
        /*0008*/ 	.word	0x000000a8


	//----- nvinfo : EIATTR_FRAME_SIZE
	.align		4
.L_15:
        /*000c*/ 	.byte	0x04, 0x11
        /*000e*/ 	.short	(.L_17 - .L_16)
	.align		4
.L_16:
        /*0010*/ 	.word	index@(_ZN7cutlass13device_kernelINS_4gemm6kernel13GemmUniversalIN4cute5tupleIJiiiiEEENS1_10collective13CollectiveMmaINS1_34MainloopSm90TmaGmmaWarpSpecializedILi18ENS5_IJNS4_1CILi2EEESB_NSA_ILi1EEEEEENS1_32KernelTmaWarpSpecializedPingpongEEENS5_IJNSA_ILi64EEENSA_ILi128EEENSA_ILi32EEEEEENS_10bfloat16_tENS5_IJlSC_lEEESK_SL_NS4_8TiledMMAINS4_8MMA_AtomIJNS4_4SM904GMMA28MMA_64x128x16_F32BF16BF16_SSILNSP_5MajorE0ELSR_0ELNSP_7ScaleInE1ELSS_1EEEEEENS4_6LayoutINS5_IJSC_SC_SC_EEENS5_IJNSA_ILi0EEESX_SX_EEEEENS5_IJNS4_10UnderscoreES10_S10_EEEEENS4_23SM90_TMA_LOAD_MULTICASTENS4_14ComposedLayoutINS4_7SwizzleILi2ELi4ELi3EEENS4_18smem_ptr_flag_bitsILi16EEENSV_INS5_IJNSA_ILi8EEESI_EEENS5_IJSI_SC_EEEEEEEvNS4_8identityES13_S1D_vS1E_EENS_8epilogue10collective6detail29Sm90TmaWarpSpecializedAdapterINS1H_15DefaultEpilogueISK_SL_SL_NS1G_6thread17LinearCombinationISK_Li1EffLNS1L_9ScaleType4KindE0ELNS_15FloatRoundStyleE2ESK_EENS1_15EpilogueDefaultEEEEEvvEEEEvNT_6ParamsE)
        /*0014*/ 	.word	0x00000008


	//----- nvinfo : EIATTR_MIN_STACK_SIZE
	.align		4
.L_17:
        /*0018*/ 	.byte	0x04, 0x12
        /*001a*/ 	.short	(.L_19 - .L_18)
	.align		4
.L_18:
        /*001c*/ 	.word	index@(_ZN7cutlass13device_kernelINS_4gemm6kernel13GemmUniversalIN4cute5tupleIJiiiiEEENS1_10collective13CollectiveMmaINS1_34MainloopSm90TmaGmmaWarpSpecializedILi18ENS5_IJNS4_1CILi2EEESB_NSA_ILi1EEEEEENS1_32KernelTmaWarpSpecializedPingpongEEENS5_IJNSA_ILi64EEENSA_ILi128EEENSA_ILi32EEEEEENS_10bfloat16_tENS5_IJlSC_lEEESK_SL_NS4_8TiledMMAINS4_8MMA_AtomIJNS4_4SM904GMMA28MMA_64x128x16_F32BF16BF16_SSILNSP_5MajorE0ELSR_0ELNSP_7ScaleInE1ELSS_1EEEEEENS4_6LayoutINS5_IJSC_SC_SC_EEENS5_IJNSA_ILi0EEESX_SX_EEEEENS5_IJNS4_10UnderscoreES10_S10_EEEEENS4_23SM90_TMA_LOAD_MULTICASTENS4_14ComposedLayoutINS4_7SwizzleILi2ELi4ELi3EEENS4_18smem_ptr_flag_bitsILi16EEENSV_INS5_IJNSA_ILi8EEESI_EEENS5_IJSI_SC_EEEEEEEvNS4_8identityES13_S1D_vS1E_EENS_8epilogue10collective6detail29Sm90TmaWarpSpecializedAdapterINS1H_15DefaultEpilogueISK_SL_SL_NS1G_6thread17LinearCombinationISK_Li1EffLNS1L_9ScaleType4KindE0ELNS_15FloatRoundStyleE2ESK_EENS1_15EpilogueDefaultEEEEEvvEEEEvNT_6ParamsE)
        /*0020*/ 	.word	0x00000008
.L_19:


//--------------------- .nv.compat                --------------------------
	.section	.nv.compat,"",@"SHT_CUDA_COMPAT_INFO"
	.align	4
        /*0000*/ 	.byte	0x02, 0x09, 0x01, 0x00, 0x02, 0x02, 0x04, 0x00, 0x02, 0x05, 0x05, 0x00, 0x03, 0x07, 0x01, 0x01
        /*0010*/ 	.byte	0x02, 0x03, 0x01, 0x00, 0x02, 0x06, 0x01, 0x00, 0x04, 0x0b, 0x08, 0x00, 0x00, 0x00, 0x00, 0x00
        /*0020*/ 	.byte	0x00, 0x00, 0x00, 0x00


//--------------------- .nv.info._ZN7cutlass13device_kernelINS_4gemm6kernel13GemmUniversalIN4cute5tupleIJiiiiEEENS1_10collective13CollectiveMmaINS1_34MainloopSm90TmaGmmaWarpSpecializedILi18ENS5_IJNS4_1CILi2EEESB_NSA_ILi1EEEEEENS1_32KernelTmaWarpSpecializedPingpongEEENS5_IJNSA_ILi64EEENSA_ILi128EEENSA_ILi32EEEEEENS_10bfloat16_tENS5_IJlSC_lEEESK_SL_NS4_8TiledMMAINS4_8MMA_AtomIJNS4_4SM904GMMA28MMA_64x128x16_F32BF16BF16_SSILNSP_5MajorE0ELSR_0ELNSP_7ScaleInE1ELSS_1EEEEEENS4_6LayoutINS5_IJSC_SC_SC_EEENS5_IJNSA_ILi0EEESX_SX_EEEEENS5_IJNS4_10UnderscoreES10_S10_EEEEENS4_23SM90_TMA_LOAD_MULTICASTENS4_14ComposedLayoutINS4_7SwizzleILi2ELi4ELi3EEENS4_18smem_ptr_flag_bitsILi16EEENSV_INS5_IJNSA_ILi8EEESI_EEENS5_IJSI_SC_EEEEEEEvNS4_8identityES13_S1D_vS1E_EENS_8epilogue10collective6detail29Sm90TmaWarpSpecializedAdapterINS1H_15DefaultEpilogueISK_SL_SL_NS1G_6thread17LinearCombinationISK_Li1EffLNS1L_9ScaleType4KindE0ELNS_15FloatRoundStyleE2ESK_EENS1_15EpilogueDefaultEEEEEvvEEEEvNT_6ParamsE --------------------------
	.section	.nv.info._ZN7cutlass13device_kernelINS_4gemm6kernel13GemmUniversalIN4cute5tupleIJiiiiEEENS1_10collective13CollectiveMmaINS1_34MainloopSm90TmaGmmaWarpSpecializedILi18ENS5_IJNS4_1CILi2EEESB_NSA_ILi1EEEEEENS1_32KernelTmaWarpSpecializedPingpongEEENS5_IJNSA_ILi64EEENSA_ILi128EEENSA_ILi32EEEEEENS_10bfloat16_tENS5_IJlSC_lEEESK_SL_NS4_8TiledMMAINS4_8MMA_AtomIJNS4_4SM904GMMA28MMA_64x128x16_F32BF16BF16_SSILNSP_5MajorE0ELSR_0ELNSP_7ScaleInE1ELSS_1EEEEEENS4_6LayoutINS5_IJSC_SC_SC_EEENS5_IJNSA_ILi0EEESX_SX_EEEEENS5_IJNS4_10UnderscoreES10_S10_EEEEENS4_23SM90_TMA_LOAD_MULTICASTENS4_14ComposedLayoutINS4_7SwizzleILi2ELi4ELi3EEENS4_18smem_ptr_flag_bitsILi16EEENSV_INS5_IJNSA_ILi8EEESI_EEENS5_IJSI_SC_EEEEEEEvNS4_8identityES13_S1D_vS1E_EENS_8epilogue10collective6detail29Sm90TmaWarpSpecializedAdapterINS1H_15DefaultEpilogueISK_SL_SL_NS1G_6thread17LinearCombinationISK_Li1EffLNS1L_9ScaleType4KindE0ELNS_15FloatRoundStyleE2ESK_EENS1_15EpilogueDefaultEEEEEvvEEEEvNT_6ParamsE,"",@"SHT_CUDA_INFO"
	.sectionflags	@""
	.align	4


	//----- nvinfo : EIATTR_CUDA_API_VERSION
	.align		4
        /*0000*/ 	.byte	0x04, 0x37
        /*0002*/ 	.short	(.L_21 - .L_20)
.L_20:
        /*0004*/ 	.word	0x00000082


	//----- nvinfo : EIATTR_KPARAM_INFO
	.align		4
.L_21:
        /*0008*/ 	.byte	0x04, 0x17
        /*000a*/ 	.short	(.L_23 - .L_22)
.L_22:
        /*000c*/ 	.word	0x00000000
        /*0010*/ 	.short	0x0000
        /*0012*/ 	.short	0x0070
        /*0014*/ 	.byte	0x00, 0xf0, 0x01, 0x10


	//----- nvinfo : EIATTR_SPARSE_MMA_MASK
	.align		4
.L_23:
        /*0018*/ 	.byte	0x03, 0x50
        /*001a*/ 	.short	0x0000


	//----- nvinfo : EIATTR_MAXREG_COUNT
	.align		4
        /*001c*/ 	.byte	0x03, 0x1b
        /*001e*/ 	.short	0x00a8


	//----- nvinfo : EIATTR_NUM_BARRIERS
	.align		4
        /*0020*/ 	.byte	0x02, 0x4c
        /*0022*/ 	.byte	0x01
	.zero		1


	//----- nvinfo : EIATTR_EXTERNS
	.align		4
        /*0024*/ 	.byte	0x04, 0x0f
        /*0026*/ 	.short	(.L_25 - .L_24)


	//   ....[0]....
	.align		4
.L_24:
        /*0028*/ 	.word	index@(__assertfail)


	//----- nvinfo : EIATTR_ANNOTATIONS
	.align		4
.L_25:
        /*002c*/ 	.byte	0x04, 0x55
        /*002e*/ 	.short	(.L_27 - .L_26)


	//   ....[0]....
.L_26:
        /*0030*/ 	.word	0x00000001
        /*0034*/ 	.byte	0xa0, 0x0f, 0x00, 0x00, 0x01, 0x00, 0x00, 0x00, 0x90, 0x63, 0x00, 0x00, 0x01, 0x00, 0x00, 0x00
        /*0044*/ 	.byte	0x10, 0x71, 0x00, 0x00


	//----- nvinfo : EIATTR_MERCURY_ISA_VERSION
	.align		4
.L_27:
        /*0048*/ 	.byte	0x03, 0x5f
        /*004a*/ 	.short	0x0101


	//----- nvinfo : EIATTR_INT_WARP_WIDE_INSTR_OFFSETS
	.align		4
        /*004c*/ 	.byte	0x04, 0x31
        /*004e*/ 	.short	(.L_29 - .L_28)


	//   ....[0]....
.L_28:
        /*0050*/ 	.word	0x00000720


	//   ....[1]....
        /*0054*/ 	.word	0x00000750


	//   ....[2]....
        /*0058*/ 	.word	0x00000790


	//   ....[3]....
        /*005c*/ 	.word	0x000008c0


	//   ....[4]....
        /*0060*/ 	.word	0x000008d0


	//   ....[5]....
        /*0064*/ 	.word	0x000008e0


	//   ....[6]....
        /*0068*/ 	.word	0x00000980


	//   ....[7]....
        /*006c*/ 	.word	0x000009c0


	//   ....[8]....
        /*0070*/ 	.word	0x00002010


	//----- nvinfo : EIATTR_COOP_GROUP_MASK_REGIDS
	.align		4
.L_29:
        /*0074*/ 	.byte	0x04, 0x29
        /*0076*/ 	.short	(.L_31 - .L_30)


	//   ....[0]....
.L_30:
        /*0078*/ 	.word	0xffffffff


	//   ....[1]....
        /*007c*/ 	.word	0xffffffff


	//   ....[2]....
        /*0080*/ 	.word	0xffffffff


	//   ....[3]....
        /*0084*/ 	.word	0xffffffff


	//   ....[4]....
        /*0088*/ 	.word	0xffffffff


	//   ....[5]....
        /*008c*/ 	.word	0xffffffff


	//   ....[6]....
        /*0090*/ 	.word	0xffffffff


	//----- nvinfo : EIATTR_COOP_GROUP_INSTR_OFFSETS
	.align		4
.L_31:
        /*0094*/ 	.byte	0x04, 0x28
        /*0096*/ 	.short	(.L_33 - .L_32)


	//   ....[0]....
.L_32:
        /*0098*/ 	.word	0x00000070


	//   ....[1]....
        /*009c*/ 	.word	0x00000080


	//   ....[2]....
        /*00a0*/ 	.word	0x00000140


	//   ....[3]....
        /*00a4*/ 	.word	0x000004e0


	//   ....[4]....
        /*00a8*/ 	.word	0x00000520


	//   ....[5]....
        /*00ac*/ 	.word	0x00000900


	//   ....[6]....
        /*00b0*/ 	.word	0x00000b40


	//----- nvinfo : EIATTR_REG_RECONFIG
	.align		4
.L_33:
        /*00b4*/ 	.byte	0x01, 0x54
	.zero		2


	//----- nvinfo : EIATTR_SYSCALL_OFFSETS
	.align		4
        /*00b8*/ 	.byte	0x04, 0x46
        /*00ba*/ 	.short	(.L_35 - .L_34)


	//   ....[0]....
.L_34:
        /*00bc*/ 	.word	0x00001a50


	//----- nvinfo : EIATTR_MBARRIER_INSTR_OFFSETS
	.align		4
.L_35:
        /*00c0*/ 	.byte	0x04, 0x39
        /*00c2*/ 	.short	(.L_37 - .L_36)


	//   ....[0]....
.L_36:
        /*00c4*/ 	.word	0x00000280
        /*00c8*/ 	.word	0x000000ff
        /*00cc*/ 	.word	0x00000000
        /*00d0*/ 	.short	0x0100
        /*00d2*/ 	.byte	0x08
	.zero		1


	//   ....[1]....
        /*00d4*/ 	.word	0x00000290
        /*00d8*/ 	.word	0x000000ff
        /*00dc*/ 	.word	0x00000090
        /*00e0*/ 	.short	0x0100
        /*00e2*/ 	.byte	0x08
	.zero		1


	//   ....[2]....
        /*00e4*/ 	.word	0x000002a0
        /*00e8*/ 	.word	0x000000ff
        /*00ec*/ 	.word	0x00000008
        /*00f0*/ 	.short	0x0100
        /*00f2*/ 	.byte	0x08
	.zero		1


	//   ....[3]....
        /*00f4*/ 	.word	0x000002b0
        /*00f8*/ 	.word	0x000000ff
        /*00fc*/ 	.word	0x00000098
        /*0100*/ 	.short	0x0100
        /*0102*/ 	.byte	0x08
	.zero		1


	//   ....[4]....
        /*0104*/ 	.word	0x000002c0
        /*0108*/ 	.word	0x000000ff
        /*010c*/ 	.word	0x00000010
        /*0110*/ 	.short	0x0100
        /*0112*/ 	.byte	0x08
	.zero		1


	//   ....[5]....
        /*0114*/ 	.word	0x000002d0
        /*0118*/ 	.word	0x000000ff
        /*011c*/ 	.word	0x000000a0
        /*0120*/ 	.short	0x0100
        /*0122*/ 	.byte	0x08
	.zero		1


	//   ....[6]....
        /*0124*/ 	.word	0x000002e0
        /*0128*/ 	.word	0x000000ff
        /*012c*/ 	.word	0x00000018
        /*0130*/ 	.short	0x0100
        /*0132*/ 	.byte	0x08
	.zero		1


	//   ....[7]....
        /*0134*/ 	.word	0x000002f0
        /*0138*/ 	.word	0x000000ff
        /*013c*/ 	.word	0x000000a8
        /*0140*/ 	.short	0x0100
        /*0142*/ 	.byte	0x08
	.zero		1


	//   ....[8]....
        /*0144*/ 	.word	0x00000300
        /*0148*/ 	.word	0x000000ff
        /*014c*/ 	.word	0x00000020
        /*0150*/ 	.short	0x0100
        /*0152*/ 	.byte	0x08
	.zero		1


	//   ....[9]....
        /*0154*/ 	.word	0x00000310
        /*0158*/ 	.word	0x000000ff
        /*015c*/ 	.word	0x000000b0
        /*0160*/ 	.short	0x0100
        /*0162*/ 	.byte	0x08
	.zero		1


	//   ....[10]....
        /*0164*/ 	.word	0x00000320
        /*0168*/ 	.word	0x000000ff
        /*016c*/ 	.word	0x00000028
        /*0170*/ 	.short	0x0100
        /*0172*/ 	.byte	0x08
	.zero		1


	//   ....[11]....
        /*0174*/ 	.word	0x00000330
        /*0178*/ 	.word	0x000000ff
        /*017c*/ 	.word	0x000000b8
        /*0180*/ 	.short	0x0100
        /*0182*/ 	.byte	0x08
	.zero		1


	//   ....[12]....
        /*0184*/ 	.word	0x00000340
        /*0188*/ 	.word	0x000000ff
        /*018c*/ 	.word	0x00000030
        /*0190*/ 	.short	0x0100
        /*0192*/ 	.byte	0x08
	.zero		1


	//   ....[13]....
        /*0194*/ 	.word	0x00000350
        /*0198*/ 	.word	0x000000ff
        /*019c*/ 	.word	0x000000c0
        /*01a0*/ 	.short	0x0100
        /*01a2*/ 	.byte	0x08
	.zero		1


	//   ....[14]....
        /*01a4*/ 	.word	0x00000360
        /*01a8*/ 	.word	0x000000ff
        /*01ac*/ 	.word	0x00000038
        /*01b0*/ 	.short	0x0100
        /*01b2*/ 	.byte	0x08
	.zero		1


	//   ....[15]....
        /*01b4*/ 	.word	0x00000370
        /*01b8*/ 	.word	0x000000ff
        /*01bc*/ 	.word	0x000000c8
        /*01c0*/ 	.short	0x0100
        /*01c2*/ 	.byte	0x08
	.zero		1


	//   ....[16]....
        /*01c4*/ 	.word	0x00000380
        /*01c8*/ 	.word	0x000000ff
        /*01cc*/ 	.word	0x00000040
        /*01d0*/ 	.short	0x0100
        /*01d2*/ 	.byte	0x08
	.zero		1


	//   ....[17]....
        /*01d4*/ 	.word	0x00000390
        /*01d8*/ 	.word	0x000000ff
        /*01dc*/ 	.word	0x000000d0
        /*01e0*/ 	.short	0x0100
        /*01e2*/ 	.byte	0x08
	.zero		1


	//   ....[18]....
        /*01e4*/ 	.word	0x000003a0
        /*01e8*/ 	.word	0x000000ff
        /*01ec*/ 	.word	0x00000048
        /*01f0*/ 	.short	0x0100
        /*01f2*/ 	.byte	0x08
	.zero		1


	//   ....[19]....
        /*01f4*/ 	.word	0x000003b0
        /*01f8*/ 	.word	0x000000ff
        /*01fc*/ 	.word	0x000000d8
        /*0200*/ 	.short	0x0100
        /*0202*/ 	.byte	0x08
	.zero		1


	//   ....[20]....
        /*0204*/ 	.word	0x000003c0
        /*0208*/ 	.word	0x000000ff
        /*020c*/ 	.word	0x00000050
        /*0210*/ 	.short	0x0100
        /*0212*/ 	.byte	0x08
	.zero		1


	//   ....[21]....
        /*0214*/ 	.word	0x000003d0
        /*0218*/ 	.word	0x000000ff
        /*021c*/ 	.word	0x000000e0
        /*0220*/ 	.short	0x0100
        /*0222*/ 	.byte	0x08
	.zero		1


	//   ....[22]....
        /*0224*/ 	.word	0x000003e0
        /*0228*/ 	.word	0x000000ff
        /*022c*/ 	.word	0x00000058
        /*0230*/ 	.short	0x0100
        /*0232*/ 	.byte	0x08
	.zero		1


	//   ....[23]....
        /*0234*/ 	.word	0x000003f0
        /*0238*/ 	.word	0x000000ff
        /*023c*/ 	.word	0x000000e8
        /*0240*/ 	.short	0x0100
        /*0242*/ 	.byte	0x08
	.zero		1


	//   ....[24]....
        /*0244*/ 	.word	0x00000400
        /*0248*/ 	.word	0x000000ff
        /*024c*/ 	.word	0x00000060
        /*0250*/ 	.short	0x0100
        /*0252*/ 	.byte	0x08
	.zero		1


	//   ....[25]....
        /*0254*/ 	.word	0x00000410
        /*0258*/ 	.word	0x000000ff
        /*025c*/ 	.word	0x000000f0
        /*0260*/ 	.short	0x0100
        /*0262*/ 	.byte	0x08
	.zero		1


	//   ....[26]....
        /*0264*/ 	.word	0x00000420
        /*0268*/ 	.word	0x000000ff
        /*026c*/ 	.word	0x00000068
        /*0270*/ 	.short	0x0100
        /*0272*/ 	.byte	0x08
	.zero		1


	//   ....[27]....
        /*0274*/ 	.word	0x00000430
        /*0278*/ 	.word	0x000000ff
        /*027c*/ 	.word	0x000000f8
        /*0280*/ 	.short	0x0100
        /*0282*/ 	.byte	0x08
	.zero		1


	//   ....[28]....
        /*0284*/ 	.word	0x00000440
        /*0288*/ 	.word	0x000000ff
        /*028c*/ 	.word	0x00000070
        /*0290*/ 	.short	0x0100
        /*0292*/ 	.byte	0x08
	.zero		1


	//   ....[29]....
        /*0294*/ 	.word	0x00000450
        /*0298*/ 	.word	0x000000ff
        /*029c*/ 	.word	0x00000100
        /*02a0*/ 	.short	0x0100
        /*02a2*/ 	.byte	0x08
	.zero		1


	//   ....[30]....
        /*02a4*/ 	.word	0x00000460
        /*02a8*/ 	.word	0x000000ff
        /*02ac*/ 	.word	0x00000078
        /*02b0*/ 	.short	0x0100
        /*02b2*/ 	.byte	0x08
	.zero		1


	//   ....[31]....
        /*02b4*/ 	.word	0x00000470
        /*02b8*/ 	.word	0x000000ff
        /*02bc*/ 	.word	0x00000108
        /*02c0*/ 	.short	0x0100
        /*02c2*/ 	.byte	0x08
	.zero		1


	//   ....[32]....
        /*02c4*/ 	.word	0x00000480
        /*02c8*/ 	.word	0x000000ff
        /*02cc*/ 	.word	0x00000080
        /*02d0*/ 	.short	0x0100
        /*02d2*/ 	.byte	0x08
	.zero		1


	//   ....[33]....
        /*02d4*/ 	.word	0x00000490
        /*02d8*/ 	.word	0x000000ff
        /*02dc*/ 	.word	0x00000110
        /*02e0*/ 	.short	0x0100
        /*02e2*/ 	.byte	0x08
	.zero		1


	//   ....[34]....
        /*02e4*/ 	.word	0x000004a0
        /*02e8*/ 	.word	0x000000ff
        /*02ec*/ 	.word	0x00000088
        /*02f0*/ 	.short	0x0100
        /*02f2*/ 	.byte	0x08
	.zero		1


	//   ....[35]....
        /*02f4*/ 	.word	0x000004b0
        /*02f8*/ 	.word	0x000000ff
        /*02fc*/ 	.word	0x00000118
        /*0300*/ 	.short	0x0100
        /*0302*/ 	.byte	0x08
	.zero		1


	//   ....[36]....
        /*0304*/ 	.word	0x000009f0
        /*0308*/ 	.word	0x000000ff
        /*030c*/ 	.word	0x00000150
        /*0310*/ 	.short	0x0100
        /*0312*/ 	.byte	0x08
	.zero		1


	//   ....[37]....
        /*0314*/ 	.word	0x00000a80
        /*0318*/ 	.word	0x000000ff
        /*031c*/ 	.word	0x00000158
        /*0320*/ 	.short	0x0100
        /*0322*/ 	.byte	0x08
	.zero		1


	//   ....[38]....
        /*0324*/ 	.word	0x00000ac0
        /*0328*/ 	.word	0x000000ff
        /*032c*/ 	.word	0x00000130
        /*0330*/ 	.short	0x0100
        /*0332*/ 	.byte	0x09
	.zero		1


	//   ....[39]....
        /*0334*/ 	.word	0x00000ad0
        /*0338*/ 	.word	0x000000ff
        /*033c*/ 	.word	0x00000138
        /*0340*/ 	.short	0x0100
        /*0342*/ 	.byte	0x09
	.zero		1


	//   ....[40]....
        /*0344*/ 	.word	0x00000ae0
        /*0348*/ 	.word	0x000000ff
        /*034c*/ 	.word	0x00000140
        /*0350*/ 	.short	0x0100
        /*0352*/ 	.byte	0x09
	.zero		1


	//   ....[41]....
        /*0354*/ 	.word	0x00000af0
        /*0358*/ 	.word	0x000000ff
        /*035c*/ 	.word	0x00000148
        /*0360*/ 	.short	0x0100
        /*0362*/ 	.byte	0x09
	.zero		1


	//   ....[42]....
        /*0364*/ 	.word	0x00001930
        /*0368*/ 	.word	0x0000005f
        /*036c*/ 	.word	0x00000000
        /*0370*/ 	.short	0x010a
        /*0372*/ 	.byte	0x2a
	.zero		1


	//   ....[43]....
        /*0374*/ 	.word	0x00001ad0
        /*0378*/ 	.word	0x00000003
        /*037c*/ 	.word	0x00000000
        /*0380*/ 	.short	0x010a
        /*0382*/ 	.byte	0x3f
	.zero		1


	//   ....[44]....
        /*0384*/ 	.word	0x00001b10
        /*0388*/ 	.word	0x00000003
        /*038c*/ 	.word	0x00000000
        /*0390*/ 	.short	0x010a
        /*0392*/ 	.byte	0x3f
	.zero		1


	//   ....[45]....
        /*0394*/ 	.word	0x00001d10
        /*0398*/ 	.word	0x000000ff
        /*039c*/ 	.word	0x00000000
        /*03a0*/ 	.short	0x010a
        /*03a2*/ 	.byte	0x04
	.zero		1


	//   ....[46]....
        /*03a4*/ 	.word	0x00001d50
        /*03a8*/ 	.word	0x000000ff
        /*03ac*/ 	.word	0x00000000
        /*03b0*/ 	.short	0x010a
        /*03b2*/ 	.byte	0x04
	.zero		1


	//   ....[47]....
        /*03b4*/ 	.word	0x00001eb0
        /*03b8*/ 	.word	0x00000005
        /*03bc*/ 	.word	0x00000000
        /*03c0*/ 	.short	0x0101
        /*03c2*/ 	.byte	0x3f
	.zero		1


	//   ....[48]....
        /*03c4*/ 	.word	0x00001fb0
        /*03c8*/ 	.word	0x00000060
        /*03cc*/ 	.word	0x00000000
        /*03d0*/ 	.short	0x0101
        /*03d2*/ 	.byte	0x2f
	.zero		1


	//   ....[49]....
        /*03d4*/ 	.word	0x000020b0
        /*03d8*/ 	.word	0x00000003
        /*03dc*/ 	.word	0x00000000
        /*03e0*/ 	.short	0x0101
        /*03e2*/ 	.byte	0x3f
	.zero		1


	//   ....[50]....
        /*03e4*/ 	.word	0x00002170
        /*03e8*/ 	.word	0x0000005f
        /*03ec*/ 	.word	0x00000010
        /*03f0*/ 	.short	0x010a
        /*03f2*/ 	.byte	0x2a
	.zero		1


	//   ....[51]....
        /*03f4*/ 	.word	0x000063b0
        /*03f8*/ 	.word	0x00000062
        /*03fc*/ 	.word	0x00000000
        /*0400*/ 	.short	0x0101
        /*0402*/ 	.byte	0x2f
	.zero		1


	//   ....[52]....
        /*0404*/ 	.word	0x00006e30
        /*0408*/ 	.word	0x0000000a
        /*040c*/ 	.word	0x00000090
        /*0410*/ 	.short	0x010a
        /*0412*/ 	.byte	0x3f
	.zero		1


	//   ....[53]....
        /*0414*/ 	.word	0x00007220
        /*0418*/ 	.word	0x00000005
        /*041c*/ 	.word	0x00000158
        /*0420*/ 	.short	0x0101
        /*0422*/ 	.byte	0x3f
	.zero		1


	//   ....[54]....
        /*0424*/ 	.word	0x000079a0
        /*0428*/ 	.word	0x00000009
        /*042c*/ 	.word	0x00000000
        /*0430*/ 	.short	0x010a
        /*0432*/ 	.byte	0x3f
	.zero		1


	//   ....[55]....
        /*0434*/ 	.word	0x00007a20
        /*0438*/ 	.word	0x00000008
        /*043c*/ 	.word	0x00000000
        /*0440*/ 	.short	0x010a
        /*0442*/ 	.byte	0x3f
	.zero		1


	//   ....[56]....
        /*0444*/ 	.word	0x00007ab0
        /*0448*/ 	.word	0x00000009
        /*044c*/ 	.word	0x00000000
        /*0450*/ 	.short	0x010a
        /*0452*/ 	.byte	0x3f
	.zero		1


	//   ....[57]....
        /*0454*/ 	.word	0x00007b40
        /*0458*/ 	.word	0x00000008
        /*045c*/ 	.word	0x00000000
        /*0460*/ 	.short	0x010a
        /*0462*/ 	.byte	0x3f
	.zero		1


	//   ....[58]....
        /*0464*/ 	.word	0x00007bd0
        /*0468*/ 	.word	0x00000009
        /*046c*/ 	.word	0x00000000
        /*0470*/ 	.short	0x010a
        /*0472*/ 	.byte	0x3f
	.zero		1


	//   ....[59]....
        /*0474*/ 	.word	0x00007c60
        /*0478*/ 	.word	0x00000008
        /*047c*/ 	.word	0x00000000
        /*0480*/ 	.short	0x010a
        /*0482*/ 	.byte	0x3f
	.zero		1


	//   ....[60]....
        /*0484*/ 	.word	0x00007cf0
        /*0488*/ 	.word	0x00000009
        /*048c*/ 	.word	0x00000000
        /*0490*/ 	.short	0x010a
        /*0492*/ 	.byte	0x3f
	.zero		1


	//   ....[61]....
        /*0494*/ 	.word	0x00007d80
        /*0498*/ 	.word	0x00000008
        /*049c*/ 	.word	0x00000000
        /*04a0*/ 	.short	0x010a
        /*04a2*/ 	.byte	0x3f
	.zero		1


	//   ....[62]....
        /*04a4*/ 	.word	0x00007e10
        /*04a8*/ 	.word	0x00000009
        /*04ac*/ 	.word	0x00000000
        /*04b0*/ 	.short	0x010a
        /*04b2*/ 	.byte	0x3f
	.zero		1


	//   ....[63]....
        /*04b4*/ 	.word	0x00007ea0
        /*04b8*/ 	.word	0x00000008
        /*04bc*/ 	.word	0x00000000
        /*04c0*/ 	.short	0x010a
        /*04c2*/ 	.byte	0x3f
	.zero		1


	//   ....[64]....
        /*04c4*/ 	.word	0x00007f30
        /*04c8*/ 	.word	0x00000009
        /*04cc*/ 	.word	0x00000000
        /*04d0*/ 	.short	0x010a
        /*04d2*/ 	.byte	0x3f
	.zero		1


	//   ....[65]....
        /*04d4*/ 	.word	0x00007fc0
        /*04d8*/ 	.word	0x00000008
        /*04dc*/ 	.word	0x00000000
        /*04e0*/ 	.short	0x010a
        /*04e2*/ 	.byte	0x3f
	.zero		1


	//   ....[66]....
        /*04e4*/ 	.word	0x00008050
        /*04e8*/ 	.word	0x00000009
        /*04ec*/ 	.word	0x00000000
        /*04f0*/ 	.short	0x010a
        /*04f2*/ 	.byte	0x3f
	.zero		1


	//   ....[67]....
        /*04f4*/ 	.word	0x000080e0
        /*04f8*/ 	.word	0x00000008
        /*04fc*/ 	.word	0x00000000
        /*0500*/ 	.short	0x010a
        /*0502*/ 	.byte	0x3f
	.zero		1


	//   ....[68]....
        /*0504*/ 	.word	0x00008170
        /*0508*/ 	.word	0x00000009
        /*050c*/ 	.word	0x00000000
        /*0510*/ 	.short	0x010a
        /*0512*/ 	.byte	0x3f
	.zero		1


	//   ....[69]....
        /*0514*/ 	.word	0x00008200
        /*0518*/ 	.word	0x00000008
        /*051c*/ 	.word	0x00000000
        /*0520*/ 	.short	0x010a
        /*0522*/ 	.byte	0x3f
	.zero		1


	//   ....[70]....
        /*0524*/ 	.word	0x00008290
        /*0528*/ 	.word	0x0000000b
        /*052c*/ 	.word	0x00000000
        /*0530*/ 	.short	0x010a
        /*0532*/ 	.byte	0x3f
	.zero		1


	//   ....[71]....
        /*0534*/ 	.word	0x00008320
        /*0538*/ 	.word	0x00000003
        /*053c*/ 	.word	0x00000000
        /*0540*/ 	.short	0x010a
        /*0542*/ 	.byte	0x3f
	.zero		1


	//   ....[72]....
        /*0544*/ 	.word	0x00008380
        /*0548*/ 	.word	0x00000061
        /*054c*/ 	.word	0x00000000
        /*0550*/ 	.short	0x010a
        /*0552*/ 	.byte	0x3f
	.zero		1


	//   ....[73]....
        /*0554*/ 	.word	0x000083d0
        /*0558*/ 	.word	0x00000003
        /*055c*/ 	.word	0x00000000
        /*0560*/ 	.short	0x010a
        /*0562*/ 	.byte	0x3f
	.zero		1


	//   ....[74]....
        /*0564*/ 	.word	0x00008430
        /*0568*/ 	.word	0x00000005
        /*056c*/ 	.word	0x00000000
        /*0570*/ 	.short	0x010a
        /*0572*/ 	.byte	0x3f
	.zero		1


	//   ....[75]....
        /*0574*/ 	.word	0x00008480
        /*0578*/ 	.word	0x00000061
        /*057c*/ 	.word	0x00000010
        /*0580*/ 	.short	0x010a
        /*0582*/ 	.byte	0x3f
	.zero		1


	//   ....[76]....
        /*0584*/ 	.word	0x00008550
        /*0588*/ 	.word	0x0000000a
        /*058c*/ 	.word	0x00000090
        /*0590*/ 	.short	0x010a
        /*0592*/ 	.byte	0x3f
	.zero		1


	//   ....[77]....
        /*0594*/ 	.word	0x00008620
        /*0598*/ 	.word	0x00000009
        /*059c*/ 	.word	0x00000000
        /*05a0*/ 	.short	0x010a
        /*05a2*/ 	.byte	0x3f
	.zero		1


	//   ....[78]....
        /*05a4*/ 	.word	0x00008670
        /*05a8*/ 	.word	0x00000008
        /*05ac*/ 	.word	0x00000000
        /*05b0*/ 	.short	0x010a
        /*05b2*/ 	.byte	0x3f
	.zero		1


	//   ....[79]....
        /*05b4*/ 	.word	0x000086c0
        /*05b8*/ 	.word	0x00000009
        /*05bc*/ 	.word	0x00000000
        /*05c0*/ 	.short	0x010a
        /*05c2*/ 	.byte	0x3f
	.zero		1


	//   ....[80]....
        /*05c4*/ 	.word	0x00008710
        /*05c8*/ 	.word	0x00000008
        /*05cc*/ 	.word	0x00000000
        /*05d0*/ 	.short	0x010a
        /*05d2*/ 	.byte	0x3f
	.zero		1


	//   ....[81]....
        /*05d4*/ 	.word	0x00008760
        /*05d8*/ 	.word	0x00000009
        /*05dc*/ 	.word	0x00000000
        /*05e0*/ 	.short	0x010a
        /*05e2*/ 	.byte	0x3f
	.zero		1


	//   ....[82]....
        /*05e4*/ 	.word	0x000087b0
        /*05e8*/ 	.word	0x00000008
        /*05ec*/ 	.word	0x00000000
        /*05f0*/ 	.short	0x010a
        /*05f2*/ 	.byte	0x3f
	.zero		1


	//   ....[83]....
        /*05f4*/ 	.word	0x00008800
        /*05f8*/ 	.word	0x00000009
        /*05fc*/ 	.word	0x00000000
        /*0600*/ 	.short	0x010a
        /*0602*/ 	.byte	0x3f
	.zero		1


	//   ....[84]....
        /*0604*/ 	.word	0x00008850
        /*0608*/ 	.word	0x00000008
        /*060c*/ 	.word	0x00000000
        /*0610*/ 	.short	0x010a
        /*0612*/ 	.byte	0x3f
	.zero		1


	//   ....[85]....
        /*0614*/ 	.word	0x000088a0
        /*0618*/ 	.word	0x00000009
        /*061c*/ 	.word	0x00000000
        /*0620*/ 	.short	0x010a
        /*0622*/ 	.byte	0x3f
	.zero		1


	//   ....[86]....
        /*0624*/ 	.word	0x000088f0
        /*0628*/ 	.word	0x00000008
        /*062c*/ 	.word	0x00000000
        /*0630*/ 	.short	0x010a
        /*0632*/ 	.byte	0x3f
	.zero		1


	//   ....[87]....
        /*0634*/ 	.word	0x00008940
        /*0638*/ 	.word	0x00000009
        /*063c*/ 	.word	0x00000000
        /*0640*/ 	.short	0x010a
        /*0642*/ 	.byte	0x3f
	.zero		1


	//   ....[88]....
        /*0644*/ 	.word	0x00008990
        /*0648*/ 	.word	0x00000008
        /*064c*/ 	.word	0x00000000
        /*0650*/ 	.short	0x010a
        /*0652*/ 	.byte	0x3f
	.zero		1


	//   ....[89]....
        /*0654*/ 	.word	0x000089e0
        /*0658*/ 	.word	0x00000009
        /*065c*/ 	.word	0x00000000
        /*0660*/ 	.short	0x010a
        /*0662*/ 	.byte	0x3f
	.zero		1


	//   ....[90]....
        /*0664*/ 	.word	0x00008a30
        /*0668*/ 	.word	0x00000008
        /*066c*/ 	.word	0x00000000
        /*0670*/ 	.short	0x010a
        /*0672*/ 	.byte	0x3f
	.zero		1


	//   ....[91]....
        /*0674*/ 	.word	0x00008a80
        /*0678*/ 	.word	0x00000009
        /*067c*/ 	.word	0x00000000
        /*0680*/ 	.short	0x010a
        /*0682*/ 	.byte	0x3f
	.zero		1


	//   ....[92]....
        /*0684*/ 	.word	0x00008ad0
        /*0688*/ 	.word	0x00000008
        /*068c*/ 	.word	0x00000000
        /*0690*/ 	.short	0x010a
        /*0692*/ 	.byte	0x3f
	.zero		1


	//   ....[93]....
        /*0694*/ 	.word	0x00008b20
        /*0698*/ 	.word	0x0000000b
        /*069c*/ 	.word	0x00000000
        /*06a0*/ 	.short	0x010a
        /*06a2*/ 	.byte	0x3f
	.zero		1


	//----- nvinfo : EIATTR_NUM_MBARRIERS
	.align		4
.L_37:
        /*06a4*/ 	.byte	0x03, 0x38
        /*06a6*/ 	.short	0x002a


	//----- nvinfo : EIATTR_EXIT_INSTR_OFFSETS
	.align		4
        /*06a8*/ 	.byte	0x04, 0x1c
        /*06aa*/ 	.short	(.L_39 - .L_38)


	//   ....[0]....
.L_38:
        /*06ac*/ 	.word	0x000015e0


	//   ....[1]....
        /*06b0*/ 	.word	0x00001640


	//   ....[2]....
        /*06b4*/ 	.word	0x00006a40


	//   ....[3]....
        /*06b8*/ 	.word	0x00006a70


	//   ....[4]....
        /*06bc*/ 	.word	0x00008370


	//----- nvinfo : EIATTR_MAX_THREADS
	.align		4
.L_39:
        /*06c0*/ 	.byte	0x04, 0x05
        /*06c2*/ 	.short	(.L_41 - .L_40)
.L_40:
        /*06c4*/ 	.word	0x00000180
        /*06c8*/ 	.word	0x00000001
        /*06cc*/ 	.word	0x00000001


	//----- nvinfo : EIATTR_CRS_STACK_SIZE
	.align		4
.L_41:
        /*06d0*/ 	.byte	0x04, 0x1e
        /*06d2*/ 	.short	(.L_43 - .L_42)
.L_42:
        /*06d4*/ 	.word	0x00000000


	//----- nvinfo : EIATTR_CBANK_PARAM_SIZE
	.align		4
.L_43:
        /*06d8*/ 	.byte	0x03, 0x19
        /*06da*/ 	.short	0x0470


	//----- nvinfo : EIATTR_PARAM_CBANK
	.align		4
        /*06dc*/ 	.byte	0x04, 0x0a
        /*06de*/ 	.short	(.L_45 - .L_44)
	.align		4
.L_44:
        /*06e0*/ 	.word	index@(.nv.constant0._ZN7cutlass13device_kernelINS_4gemm6kernel13GemmUniversalIN4cute5tupleIJiiiiEEENS1_10collective13CollectiveMmaINS1_34MainloopSm90TmaGmmaWarpSpecializedILi18ENS5_IJNS4_1CILi2EEESB_NSA_ILi1EEEEEENS1_32KernelTmaWarpSpecializedPingpongEEENS5_IJNSA_ILi64EEENSA_ILi128EEENSA_ILi32EEEEEENS_10bfloat16_tENS5_IJlSC_lEEESK_SL_NS4_8TiledMMAINS4_8MMA_AtomIJNS4_4SM904GMMA28MMA_64x128x16_F32BF16BF16_SSILNSP_5MajorE0ELSR_0ELNSP_7ScaleInE1ELSS_1EEEEEENS4_6LayoutINS5_IJSC_SC_SC_EEENS5_IJNSA_ILi0EEESX_SX_EEEEENS5_IJNS4_10UnderscoreES10_S10_EEEEENS4_23SM90_TMA_LOAD_MULTICASTENS4_14ComposedLayoutINS4_7SwizzleILi2ELi4ELi3EEENS4_18smem_ptr_flag_bitsILi16EEENSV_INS5_IJNSA_ILi8EEESI_EEENS5_IJSI_SC_EEEEEEEvNS4_8identityES13_S1D_vS1E_EENS_8epilogue10collective6detail29Sm90TmaWarpSpecializedAdapterINS1H_15DefaultEpilogueISK_SL_SL_NS1G_6thread17LinearCombinationISK_Li1EffLNS1L_9ScaleType4KindE0ELNS_15FloatRoundStyleE2ESK_EENS1_15EpilogueDefaultEEEEEvvEEEEvNT_6ParamsE)
        /*06e4*/ 	.short	0x0210
        /*06e6*/ 	.short	0x0470


	//----- nvinfo : EIATTR_SW_WAR
	.align		4
.L_45:
        /*06e8*/ 	.byte	0x04, 0x36
        /*06ea*/ 	.short	(.L_47 - .L_46)
.L_46:
        /*06ec*/ 	.word	0x00000008
.L_47:


//--------------------- .nv.callgraph             --------------------------
	.section	.nv.callgraph,"",@"SHT_CUDA_CALLGRAPH"
	.align	4
	.sectionentsize	8
	.align		4
        /*0000*/ 	.word	0x00000000
	.align		4
        /*0004*/ 	.word	0xffffffff
	.align		4
        /*0008*/ 	.word	index@(_ZN7cutlass13device_kernelINS_4gemm6kernel13GemmUniversalIN4cute5tupleIJiiiiEEENS1_10collective13CollectiveMmaINS1_34MainloopSm90TmaGmmaWarpSpecializedILi18ENS5_IJNS4_1CILi2EEESB_NSA_ILi1EEEEEENS1_32KernelTmaWarpSpecializedPingpongEEENS5_IJNSA_ILi64EEENSA_ILi128EEENSA_ILi32EEEEEENS_10bfloat16_tENS5_IJlSC_lEEESK_SL_NS4_8TiledMMAINS4_8MMA_AtomIJNS4_4SM904GMMA28MMA_64x128x16_F32BF16BF16_SSILNSP_5MajorE0ELSR_0ELNSP_7ScaleInE1ELSS_1EEEEEENS4_6LayoutINS5_IJSC_SC_SC_EEENS5_IJNSA_ILi0EEESX_SX_EEEEENS5_IJNS4_10UnderscoreES10_S10_EEEEENS4_23SM90_TMA_LOAD_MULTICASTENS4_14ComposedLayoutINS4_7SwizzleILi2ELi4ELi3EEENS4_18smem_ptr_flag_bitsILi16EEENSV_INS5_IJNSA_ILi8EEESI_EEENS5_IJSI_SC_EEEEEEEvNS4_8identityES13_S1D_vS1E_EENS_8epilogue10collective6detail29Sm90TmaWarpSpecializedAdapterINS1H_15DefaultEpilogueISK_SL_SL_NS1G_6thread17LinearCombinationISK_Li1EffLNS1L_9ScaleType4KindE0ELNS_15FloatRoundStyleE2ESK_EENS1_15EpilogueDefaultEEEEEvvEEEEvNT_6ParamsE)
	.align		4
        /*000c*/ 	.word	index@(__assertfail)
	.align		4
        /*0010*/ 	.word	0x00000000
	.align		4
        /*0014*/ 	.word	0xfffffffe
	.align		4
        /*0018*/ 	.word	0x00000000
	.align		4
        /*001c*/ 	.word	0xfffffffd
	.align		4
        /*0020*/ 	.word	0x00000000
	.align		4
        /*0024*/ 	.word	0xfffffffc


//--------------------- .nv.constant4             --------------------------
	.section	.nv.constant4,"a",@progbits
	.align	8
	.align		8
.nv.constant4:
        /*0000*/ 	.dword	__assertfail
	.align		8
        /*0008*/ 	.dword	__unnamed_1
	.align		8
        /*0010*/ 	.dword	_ZN39_INTERNAL_6788a008_4_k_cu_5ed40ffe_35274cuda3std3__45__cpo5beginE
	.align		8
        /*0018*/ 	.dword	_ZN39_INTERNAL_6788a008_4_k_cu_5ed40ffe_35274cuda3std3__45__cpo3endE
	.align		8
        /*0020*/ 	.dword	_ZN39_INTERNAL_6788a008_4_k_cu_5ed40ffe_35274cuda3std3__45__cpo6cbeginE
	.align		8
        /*0028*/ 	.dword	_ZN39_INTERNAL_6788a008_4_k_cu_5ed40ffe_35274cuda3std3__45__cpo4cendE
	.align		8
        /*0030*/ 	.dword	_ZN39_INTERNAL_6788a008_4_k_cu_5ed40ffe_35274cuda3std3__441_GLOBAL__N__6788a008_4_k_cu_5ed40ffe_35276ignoreE
	.align		8
        /*0038*/ 	.dword	_ZN39_INTERNAL_6788a008_4_k_cu_5ed40ffe_35274cuda3std3__419piecewise_constructE
	.align		8
        /*0040*/ 	.dword	_ZN39_INTERNAL_6788a008_4_k_cu_5ed40ffe_35274cuda3std3__48in_placeE
	.align		8
        /*0048*/ 	.dword	_ZN39_INTERNAL_6788a008_4_k_cu_5ed40ffe_35274cuda3std6ranges3__45__cpo4swapE
	.align		8
        /*0050*/ 	.dword	_ZN39_INTERNAL_6788a008_4_k_cu_5ed40ffe_35274cuda3std6ranges3__45__cpo9iter_moveE
	.align		8
        /*0058*/ 	.dword	_ZN39_INTERNAL_6788a008_4_k_cu_5ed40ffe_35274cute7productE
	.align		8
        /*0060*/ 	.dword	_ZN39_INTERNAL_6788a008_4_k_cu_5ed40ffe_35274cute1_E
	.align		8
        /*0068*/ 	.dword	$str$22
	.align		8
        /*0070*/ 	.dword	$str$23


//--------------------- .text._ZN7cutlass13device_kernelINS_4gemm6kernel13GemmUniversalIN4cute5tupleIJiiiiEEENS1_10collective13CollectiveMmaINS1_34MainloopSm90TmaGmmaWarpSpecializedILi18ENS5_IJNS4_1CILi2EEESB_NSA_ILi1EEEEEENS1_32KernelTmaWarpSpecializedPingpongEEENS5_IJNSA_ILi64EEENSA_ILi128EEENSA_ILi32EEEEEENS_10bfloat16_tENS5_IJlSC_lEEESK_SL_NS4_8TiledMMAINS4_8MMA_AtomIJNS4_4SM904GMMA28MMA_64x128x16_F32BF16BF16_SSILNSP_5MajorE0ELSR_0ELNSP_7ScaleInE1ELSS_1EEEEEENS4_6LayoutINS5_IJSC_SC_SC_EEENS5_IJNSA_ILi0EEESX_SX_EEEEENS5_IJNS4_10UnderscoreES10_S10_EEEEENS4_23SM90_TMA_LOAD_MULTICASTENS4_14ComposedLayoutINS4_7SwizzleILi2ELi4ELi3EEENS4_18smem_ptr_flag_bitsILi16EEENSV_INS5_IJNSA_ILi8EEESI_EEENS5_IJSI_SC_EEEEEEEvNS4_8identityES13_S1D_vS1E_EENS_8epilogue10collective6detail29Sm90TmaWarpSpecializedAdapterINS1H_15DefaultEpilogueISK_SL_SL_NS1G_6thread17LinearCombinationISK_Li1EffLNS1L_9ScaleType4KindE0ELNS_15FloatRoundStyleE2ESK_EENS1_15EpilogueDefaultEEEEEvvEEEEvNT_6ParamsE --------------------------
	.section	.text._ZN7cutlass13device_kernelINS_4gemm6kernel13GemmUniversalIN4cute5tupleIJiiiiEEENS1_10collective13CollectiveMmaINS1_34MainloopSm90TmaGmmaWarpSpecializedILi18ENS5_IJNS4_1CILi2EEESB_NSA_ILi1EEEEEENS1_32KernelTmaWarpSpecializedPingpongEEENS5_IJNSA_ILi64EEENSA_ILi128EEENSA_ILi32EEEEEENS_10bfloat16_tENS5_IJlSC_lEEESK_SL_NS4_8TiledMMAINS4_8MMA_AtomIJNS4_4SM904GMMA28MMA_64x128x16_F32BF16BF16_SSILNSP_5MajorE0ELSR_0ELNSP_7ScaleInE1ELSS_1EEEEEENS4_6LayoutINS5_IJSC_SC_SC_EEENS5_IJNSA_ILi0EEESX_SX_EEEEENS5_IJNS4_10UnderscoreES10_S10_EEEEENS4_23SM90_TMA_LOAD_MULTICASTENS4_14ComposedLayoutINS4_7SwizzleILi2ELi4ELi3EEENS4_18smem_ptr_flag_bitsILi16EEENSV_INS5_IJNSA_ILi8EEESI_EEENS5_IJSI_SC_EEEEEEEvNS4_8identityES13_S1D_vS1E_EENS_8epilogue10collective6detail29Sm90TmaWarpSpecializedAdapterINS1H_15DefaultEpilogueISK_SL_SL_NS1G_6thread17LinearCombinationISK_Li1EffLNS1L_9ScaleType4KindE0ELNS_15FloatRoundStyleE2ESK_EENS1_15EpilogueDefaultEEEEEvvEEEEvNT_6ParamsE,"ax",@progbits
	.align	128
.text._ZN7cutlass13device_kernelINS_4gemm6kernel13GemmUniversalIN4cute5tupleIJiiiiEEENS1_10collective13CollectiveMmaINS1_34MainloopSm90TmaGmmaWarpSpecializedILi18ENS5_IJNS4_1CILi2EEESB_NSA_ILi1EEEEEENS1_32KernelTmaWarpSpecializedPingpongEEENS5_IJNSA_ILi64EEENSA_ILi128EEENSA_ILi32EEEEEENS_10bfloat16_tENS5_IJlSC_lEEESK_SL_NS4_8TiledMMAINS4_8MMA_AtomIJNS4_4SM904GMMA28MMA_64x128x16_F32BF16BF16_SSILNSP_5MajorE0ELSR_0ELNSP_7ScaleInE1ELSS_1EEEEEENS4_6LayoutINS5_IJSC_SC_SC_EEENS5_IJNSA_ILi0EEESX_SX_EEEEENS5_IJNS4_10UnderscoreES10_S10_EEEEENS4_23SM90_TMA_LOAD_MULTICASTENS4_14ComposedLayoutINS4_7SwizzleILi2ELi4ELi3EEENS4_18smem_ptr_flag_bitsILi16EEENSV_INS5_IJNSA_ILi8EEESI_EEENS5_IJSI_SC_EEEEEEEvNS4_8identityES13_S1D_vS1E_EENS_8epilogue10collective6detail29Sm90TmaWarpSpecializedAdapterINS1H_15DefaultEpilogueISK_SL_SL_NS1G_6thread17LinearCombinationISK_Li1EffLNS1L_9ScaleType4KindE0ELNS_15FloatRoundStyleE2ESK_EENS1_15EpilogueDefaultEEEEEvvEEEEvNT_6ParamsE:
        .type           _ZN7cutlass13device_kernelINS_4gemm6kernel13GemmUniversalIN4cute5tupleIJiiiiEEENS1_10collective13CollectiveMmaINS1_34MainloopSm90TmaGmmaWarpSpecializedILi18ENS5_IJNS4_1CILi2EEESB_NSA_ILi1EEEEEENS1_32KernelTmaWarpSpecializedPingpongEEENS5_IJNSA_ILi64EEENSA_ILi128EEENSA_ILi32EEEEEENS_10bfloat16_tENS5_IJlSC_lEEESK_SL_NS4_8TiledMMAINS4_8MMA_AtomIJNS4_4SM904GMMA28MMA_64x128x16_F32BF16BF16_SSILNSP_5MajorE0ELSR_0ELNSP_7ScaleInE1ELSS_1EEEEEENS4_6LayoutINS5_IJSC_SC_SC_EEENS5_IJNSA_ILi0EEESX_SX_EEEEENS5_IJNS4_10UnderscoreES10_S10_EEEEENS4_23SM90_TMA_LOAD_MULTICASTENS4_14ComposedLayoutINS4_7SwizzleILi2ELi4ELi3EEENS4_18smem_ptr_flag_bitsILi16EEENSV_INS5_IJNSA_ILi8EEESI_EEENS5_IJSI_SC_EEEEEEEvNS4_8identityES13_S1D_vS1E_EENS_8epilogue10collective6detail29Sm90TmaWarpSpecializedAdapterINS1H_15DefaultEpilogueISK_SL_SL_NS1G_6thread17LinearCombinationISK_Li1EffLNS1L_9ScaleType4KindE0ELNS_15FloatRoundStyleE2ESK_EENS1_15EpilogueDefaultEEEEEvvEEEEvNT_6ParamsE,@function
        .size           _ZN7cutlass13device_kernelINS_4gemm6kernel13GemmUniversalIN4cute5tupleIJiiiiEEENS1_10collective13CollectiveMmaINS1_34MainloopSm90TmaGmmaWarpSpecializedILi18ENS5_IJNS4_1CILi2EEESB_NSA_ILi1EEEEEENS1_32KernelTmaWarpSpecializedPingpongEEENS5_IJNSA_ILi64EEENSA_ILi128EEENSA_ILi32EEEEEENS_10bfloat16_tENS5_IJlSC_lEEESK_SL_NS4_8TiledMMAINS4_8MMA_AtomIJNS4_4SM904GMMA28MMA_64x128x16_F32BF16BF16_SSILNSP_5MajorE0ELSR_0ELNSP_7ScaleInE1ELSS_1EEEEEENS4_6LayoutINS5_IJSC_SC_SC_EEENS5_IJNSA_ILi0EEESX_SX_EEEEENS5_IJNS4_10UnderscoreES10_S10_EEEEENS4_23SM90_TMA_LOAD_MULTICASTENS4_14ComposedLayoutINS4_7SwizzleILi2ELi4ELi3EEENS4_18smem_ptr_flag_bitsILi16EEENSV_INS5_IJNSA_ILi8EEESI_EEENS5_IJSI_SC_EEEEEEEvNS4_8identityES13_S1D_vS1E_EENS_8epilogue10collective6detail29Sm90TmaWarpSpecializedAdapterINS1H_15DefaultEpilogueISK_SL_SL_NS1G_6thread17LinearCombinationISK_Li1EffLNS1L_9ScaleType4KindE0ELNS_15FloatRoundStyleE2ESK_EENS1_15EpilogueDefaultEEEEEvvEEEEvNT_6ParamsE,(.L_x_230 - _ZN7cutlass13device_kernelINS_4gemm6kernel13GemmUniversalIN4cute5tupleIJiiiiEEENS1_10collective13CollectiveMmaINS1_34MainloopSm90TmaGmmaWarpSpecializedILi18ENS5_IJNS4_1CILi2EEESB_NSA_ILi1EEEEEENS1_32KernelTmaWarpSpecializedPingpongEEENS5_IJNSA_ILi64EEENSA_ILi128EEENSA_ILi32EEEEEENS_10bfloat16_tENS5_IJlSC_lEEESK_SL_NS4_8TiledMMAINS4_8MMA_AtomIJNS4_4SM904GMMA28MMA_64x128x16_F32BF16BF16_SSILNSP_5MajorE0ELSR_0ELNSP_7ScaleInE1ELSS_1EEEEEENS4_6LayoutINS5_IJSC_SC_SC_EEENS5_IJNSA_ILi0EEESX_SX_EEEEENS5_IJNS4_10UnderscoreES10_S10_EEEEENS4_23SM90_TMA_LOAD_MULTICASTENS4_14ComposedLayoutINS4_7SwizzleILi2ELi4ELi3EEENS4_18smem_ptr_flag_bitsILi16EEENSV_INS5_IJNSA_ILi8EEESI_EEENS5_IJSI_SC_EEEEEEEvNS4_8identityES13_S1D_vS1E_EENS_8epilogue10collective6detail29Sm90TmaWarpSpecializedAdapterINS1H_15DefaultEpilogueISK_SL_SL_NS1G_6thread17LinearCombinationISK_Li1EffLNS1L_9ScaleType4KindE0ELNS_15FloatRoundStyleE2ESK_EENS1_15EpilogueDefaultEEEEEvvEEEEvNT_6ParamsE)
        .other          _ZN7cutlass13device_kernelINS_4gemm6kernel13GemmUniversalIN4cute5tupleIJiiiiEEENS1_10collective13CollectiveMmaINS1_34MainloopSm90TmaGmmaWarpSpecializedILi18ENS5_IJNS4_1CILi2EEESB_NSA_ILi1EEEEEENS1_32KernelTmaWarpSpecializedPingpongEEENS5_IJNSA_ILi64EEENSA_ILi128EEENSA_ILi32EEEEEENS_10bfloat16_tENS5_IJlSC_lEEESK_SL_NS4_8TiledMMAINS4_8MMA_AtomIJNS4_4SM904GMMA28MMA_64x128x16_F32BF16BF16_SSILNSP_5MajorE0ELSR_0ELNSP_7ScaleInE1ELSS_1EEEEEENS4_6LayoutINS5_IJSC_SC_SC_EEENS5_IJNSA_ILi0EEESX_SX_EEEEENS5_IJNS4_10UnderscoreES10_S10_EEEEENS4_23SM90_TMA_LOAD_MULTICASTENS4_14ComposedLayoutINS4_7SwizzleILi2ELi4ELi3EEENS4_18smem_ptr_flag_bitsILi16EEENSV_INS5_IJNSA_ILi8EEESI_EEENS5_IJSI_SC_EEEEEEEvNS4_8identityES13_S1D_vS1E_EENS_8epilogue10collective6detail29Sm90TmaWarpSpecializedAdapterINS1H_15DefaultEpilogueISK_SL_SL_NS1G_6thread17LinearCombinationISK_Li1EffLNS1L_9ScaleType4KindE0ELNS_15FloatRoundStyleE2ESK_EENS1_15EpilogueDefaultEEEEEvvEEEEvNT_6ParamsE,@"STO_CUDA_ENTRY STV_DEFAULT"
_ZN7cutlass13device_kernelINS_4gemm6kernel13GemmUniversalIN4cute5tupleIJiiiiEEENS1_10collective13CollectiveMmaINS1_34MainloopSm90TmaGmmaWarpSpecializedILi18ENS5_IJNS4_1CILi2EEESB_NSA_ILi1EEEEEENS1_32KernelTmaWarpSpecializedPingpongEEENS5_IJNSA_ILi64EEENSA_ILi128EEENSA_ILi32EEEEEENS_10bfloat16_tENS5_IJlSC_lEEESK_SL_NS4_8TiledMMAINS4_8MMA_AtomIJNS4_4SM904GMMA28MMA_64x128x16_F32BF16BF16_SSILNSP_5MajorE0ELSR_0ELNSP_7ScaleInE1ELSS_1EEEEEENS4_6LayoutINS5_IJSC_SC_SC_EEENS5_IJNSA_ILi0EEESX_SX_EEEEENS5_IJNS4_10UnderscoreES10_S10_EEEEENS4_23SM90_TMA_LOAD_MULTICASTENS4_14ComposedLayoutINS4_7SwizzleILi2ELi4ELi3EEENS4_18smem_ptr_flag_bitsILi16EEENSV_INS5_IJNSA_ILi8EEESI_EEENS5_IJSI_SC_EEEEEEEvNS4_8identityES13_S1D_vS1E_EENS_8epilogue10collective6detail29Sm90TmaWarpSpecializedAdapterINS1H_15DefaultEpilogueISK_SL_SL_NS1G_6thread17LinearCombinationISK_Li1EffLNS1L_9ScaleType4KindE0ELNS_15FloatRoundStyleE2ESK_EENS1_15EpilogueDefaultEEEEEvvEEEEvNT_6ParamsE:
[----:B------:R-:W0:Y:S02]  /*0000*/  LDC R1, c[0x0][0x28] ;  /* 0x00000a00ff017b82 */ /* 0x000e240000000800 */
[----:B0-----:R-:W-:Y:S01]  /*0010*/  VIADD R1, R1, 0xfffffff8 ;  /* 0xfffffff801017836 */ /* 0x001fe20000000000 */
[----:B------:R-:W0:Y:S01]  /*0020*/  S2R R4, SR_TID.X ;  /* 0x0000000000047919 */ /* 0x000e220000002100 */
[----:B------:R-:W-:Y:S01]  /*0030*/  ELECT P0, URZ, PT ;  /* 0x00000000003f782f */ /* 0x000fe20003800000 */
[----:B------:R-:W-:Y:S01]  /*0040*/  BSSY B0, `(.L_x_0) ;  /* 0x000000f000007945 */ /* 0x000fe20003800000 */
[--C-:B0-----:R-:W-:Y:S02]  /*0050*/  SHF.R.U32.HI R2, RZ, 0x5, R4.reuse ;  /* 0x00000005ff027819 */ /* 0x101fe40000011604 */
[----:B------:R-:W-:-:S03]  /*0060*/  SHF.R.U32.HI R7, RZ, 0x7, R4 ;  /* 0x00000007ff077819 */ /* 0x000fc60000011604 */
[----:B------:R-:W0:Y:S04]  /*0070*/  SHFL.IDX PT, R5, R2, RZ, 0x1f ;  /* 0x00001fff02057589 */ /* 0x000e2800000e0000 */
[----:B------:R1:W2:Y:S01]  /*0080*/  SHFL.IDX PT, R10, R7, RZ, 0x1f ;  /* 0x00001fff070a7589 */ /* 0x0002a200000e0000 */
[----:B0-----:R-:W-:-:S13]  /*0090*/  ISETP.NE.OR P0, PT, R5, RZ, !P0 ;  /* 0x000000ff0500720c */ /* 0x001fda0004705670 */
[----:B-12---:R-:W-:Y:S05]  /*00a0*/  @P0 BRA `(.L_x_1) ;  /* 0x0000000000200947 */ /* 0x006fea0003800000 */
[----:B------:R-:W-:Y:S02]  /*00b0*/  ULDC.64 UR4, c[0x0][0x198] ;  /* 0x0000660000047ab9 */ /* 0x000fe40000000a00 */
[----:B------:R-:W-:Y:S02]  /*00c0*/  UIADD3 UR6, UP0, UR4, 0xf0, URZ ;  /* 0x000000f004067890 */ /* 0x000fe4000ff1e03f */
[----:B------:R-:W-:Y:S02]  /*00d0*/  UIADD3 UR4, UP1, UR4, 0x1f0, URZ ;  /* 0x000001f004047890 */ /* 0x000fe4000ff3e03f */
[----:B------:R-:W-:Y:S02]  /*00e0*/  UIADD3.X UR7, URZ, UR5, URZ, UP0, !UPT ;  /* 0x000000053f077290 */ /* 0x000fe400087fe43f */
[----:B------:R-:W-:-:S07]  /*00f0*/  UIADD3.X UR5, URZ, UR5, URZ, UP1, !UPT ;  /* 0x000000053f057290 */ /* 0x000fce0008ffe43f */
[----:B------:R0:W-:Y:S02]  /*0100*/  UTMACCTL.PF [UR6] ;  /* 0x00000000060079b9 */ /* 0x0001e40008040000 */
[----:B------:R0:W-:Y:S02]  /*0110*/  UTMACCTL.PF [UR4] ;  /* 0x00000000040079b9 */ /* 0x0001e40008040000 */
[----:B0-----:R-:W-:Y:S01]  /*0120*/  NOP ;  /* 0x0000000000007918 */ /* 0x001fe20000000000 */
.L_x_1:
[----:B------:R-:W-:Y:S05]  /*0130*/  BSYNC B0 ;  /* 0x0000000000007941 */ /* 0x000fea0003800000 */
.L_x_0:
[----:B------:R-:W0:Y:S01]  /*0140*/  SHFL.IDX PT, R8, R2, RZ, 0x1f ;  /* 0x00001fff02087589 */ /* 0x000e2200000e0000 */
[----:B------:R-:W-:-:S04]  /*0150*/  SHF.R.S32.HI R3, RZ, 0x1f, R4 ;  /* 0x0000001fff037819 */ /* 0x000fc80000011404 */
[----:B------:R-:W-:Y:S02]  /*0160*/  LEA.HI R3, R3, R4, RZ, 0x7 ;  /* 0x0000000403037211 */ /* 0x000fe400078f38ff */
[----:B0-----:R-:W-:-:S13]  /*0170*/  ISETP.NE.AND P0, PT, R8, RZ, PT ;  /* 0x000000ff0800720c */ /* 0x001fda0003f05270 */
[----:B------:R-:W-:Y:S05]  /*0180*/  @P0 BRA `(.L_x_2) ;  /* 0x0000000000d40947 */ /* 0x000fea0003800000 */
[----:B------:R-:W-:Y:S01]  /*0190*/  ELECT P0, URZ, PT ;  /* 0x00000000003f782f */ /* 0x000fe20003800000 */
[----:B------:R-:W-:-:S12]  /*01a0*/  BSSY B0, `(.L_x_2) ;  /* 0x0000033000007945 */ /* 0x000fd80003800000 */
[----:B------:R-:W-:Y:S05]  /*01b0*/  @!P0 BRA `(.L_x_3) ;  /* 0x0000000000c48947 */ /* 0x000fea0003800000 */
[----:B------:R-:W0:Y:S01]  /*01c0*/  S2UR UR8, SR_CgaCtaId ;  /* 0x00000000000879c3 */ /* 0x000e220000008800 */
[----:B------:R-:W-:Y:S01]  /*01d0*/  UMOV UR4, 0x400 ;  /* 0x0000040000047882 */ /* 0x000fe20000000000 */
[----:B------:R-:W-:Y:S01]  /*01e0*/  UMOV UR5, 0x1 ;  /* 0x0000000100057882 */ /* 0x000fe20000000000 */
[----:B------:R-:W-:Y:S02]  /*01f0*/  UMOV UR6, 0x3 ;  /* 0x0000000300067882 */ /* 0x000fe40000000000 */
[----:B------:R-:W-:-:S04]  /*0200*/  UIADD3 UR6, -UR6, 0x100000, URZ ;  /* 0x0010000006067890 */ /* 0x000fc8000fffe13f */
[----:B------:R-:W-:Y:S02]  /*0210*/  USHF.L.U32 UR7, UR6, 0xb, URZ ;  /* 0x0000000b06077899 */ /* 0x000fe4000800063f */
[----:B------:R-:W-:Y:S02]  /*0220*/  USHF.L.U32 UR6, UR6, 0x1, URZ ;  /* 0x0000000106067899 */ /* 0x000fe4000800063f */
[----:B0-----:R-:W-:Y:S02]  /*0230*/  ULEA UR8, UR8, UR4, 0x18 ;  /* 0x0000000408087291 */ /* 0x001fe4000f8ec03f */
[----:B------:R-:W-:-:S04]  /*0240*/  UIADD3 UR4, -UR5, 0x100000, URZ ;  /* 0x0010000005047890 */ /* 0x000fc8000fffe13f */
[----:B------:R-:W-:Y:S02]  /*0250*/  USHF.L.U32 UR5, UR4, 0xb, URZ ;  /* 0x0000000b04057899 */ /* 0x000fe4000800063f */
[----:B------:R-:W-:Y:S01]  /*0260*/  USHF.L.U32 UR4, UR4, 0x1, URZ ;  /* 0x0000000104047899 */ /* 0x000fe2000800063f */
[----:B------:R-:W0:Y:S11]  /*0270*/  FENCE.VIEW.ASYNC.S ;  /* 0x00000000000073c6 */ /* 0x000e360000000000 */
[----:B0-----:R0:W1:Y:S01]  /*0280*/  SYNCS.EXCH.64 URZ, [UR8], UR4 ;  /* 0x00000004083f75b2 */ /* 0x0010620008000100 */
[----:B------:R0:W2:Y:S01]  /*0290*/  SYNCS.EXCH.64 URZ, [UR8+0x90], UR6 ;  /* 0x00009006083f75b2 */ /* 0x0000a20008000100 */
[----:B------:R0:W3:Y:S01]  /*02a0*/  SYNCS.EXCH.64 URZ, [UR8+0x8], UR4 ;  /* 0x00000804083f75b2 */ /* 0x0000e20008000100 */
[----:B------:R0:W4:Y:S01]  /*02b0*/  SYNCS.EXCH.64 URZ, [UR8+0x98], UR6 ;  /* 0x00009806083f75b2 */ /* 0x0001220008000100 */
[----:B------:R0:W0:Y:S01]  /*02c0*/  SYNCS.EXCH.64 URZ, [UR8+0x10], UR4 ;  /* 0x00001004083f75b2 */ /* 0x0000220008000100 */
        /* <DEDUP_REMOVED lines=31> */
[----:B-1234-:R-:W-:Y:S01]  /*04c0*/  NOP ;  /* 0x0000000000007918 */ /* 0x01efe20000000000 */
.L_x_3:
[----:B0-----:R-:W-:Y:S05]  /*04d0*/  BSYNC B0 ;  /* 0x0000000000007941 */ /* 0x001fea0003800000 */
.L_x_2:
[----:B------:R-:W0:Y:S01]  /*04e0*/  SHFL.IDX PT, R13, R2, RZ, 0x1f ;  /* 0x00001fff020d7589 */ /* 0x000e2200000e0000 */
[----:B------:R-:W1:Y:S01]  /*04f0*/  S2UR UR12, SR_CTAID.X ;  /* 0x00000000000c79c3 */ /* 0x000e620000002500 */
[----:B------:R-:W-:Y:S02]  /*0500*/  LOP3.LUT R3, R3, 0xffffff80, RZ, 0xc0, !PT ;  /* 0xffffff8003037812 */ /* 0x000fe400078ec0ff */
[----:B------:R-:W-:Y:S01]  /*0510*/  ELECT P0, URZ, PT ;  /* 0x00000000003f782f */ /* 0x000fe20003800000 */
[----:B------:R2:W3:Y:S01]  /*0520*/  SHFL.IDX PT, R12, R2, RZ, 0x1f ;  /* 0x00001fff020c7589 */ /* 0x0004e200000e0000 */
[----:B------:R-:W-:Y:S01]  /*0530*/  ELECT P1, URZ, PT ;  /* 0x00000000003f782f */ /* 0x000fe20003820000 */
[----:B------:R-:W-:Y:S01]  /*0540*/  NOP ;  /* 0x0000000000007918 */ /* 0x000fe20000000000 */
[----:B------:R-:W-:Y:S01]  /*0550*/  IMAD.IADD R3, R4, 0x1, -R3 ;  /* 0x0000000104037824 */ /* 0x000fe200078e0a03 */
[----:B------:R-:W4:Y:S01]  /*0560*/  S2R R6, SR_CTAID.Y ;  /* 0x0000000000067919 */ /* 0x000f220000002600 */
[----:B------:R-:W-:Y:S01]  /*0570*/  ULDC UR4, c[0x0][0x150] ;  /* 0x0000540000047ab9 */ /* 0x000fe20000000800 */
[----:B------:R-:W5:Y:S01]  /*0580*/  LDC R14, c[0x0][0x144] ;  /* 0x00005100ff0e7b82 */ /* 0x000f620000000800 */
[----:B------:R-:W-:Y:S01]  /*0590*/  UMOV UR11, 0x80 ;  /* 0x00000080000b7882 */ /* 0x000fe20000000000 */
[----:B------:R-:W-:Y:S01]  /*05a0*/  SHF.R.S32.HI R0, RZ, 0x1f, R3 ;  /* 0x0000001fff007819 */ /* 0x000fe20000011403 */
[----:B------:R-:W-:Y:S01]  /*05b0*/  NOP ;  /* 0x0000000000007918 */ /* 0x000fe20000000000 */
[C---:B------:R-:W-:Y:S01]  /*05c0*/  VIADD R35, R10.reuse, 0xffffffff ;  /* 0xffffffff0a237836 */ /* 0x040fe20000000000 */
[----:B------:R-:W-:Y:S01]  /*05d0*/  ISETP.NE.AND P4, PT, R10, RZ, PT ;  /* 0x000000ff0a00720c */ /* 0x000fe20003f85270 */
[----:B------:R-:W-:Y:S01]  /*05e0*/  IMAD.MOV.U32 R89, RZ, RZ, 0x1 ;  /* 0x00000001ff597424 */ /* 0x000fe200078e00ff */
[----:B------:R-:W-:Y:S01]  /*05f0*/  LEA.HI R9, R0, R3, RZ, 0x3 ;  /* 0x0000000300097211 */ /* 0x000fe200078f18ff */
[----:B------:R-:W5:Y:S01]  /*0600*/  LDC R15, c[0x0][0x140] ;  /* 0x00005000ff0f7b82 */ /* 0x000f620000000800 */
[----:B------:R-:W-:-:S02]  /*0610*/  ISETP.GE.U32.AND P6, PT, R35, 0x2, PT ;  /* 0x000000022300780c */ /* 0x000fc40003fc6070 */
[--C-:B------:R-:W-:Y:S02]  /*0620*/  SHF.R.S32.HI R11, RZ, 0x3, R9.reuse ;  /* 0x00000003ff0b7819 */ /* 0x100fe40000011409 */
[----:B--2---:R-:W-:Y:S02]  /*0630*/  SHF.R.S32.HI R2, RZ, 0x1f, R9 ;  /* 0x0000001fff027819 */ /* 0x004fe40000011409 */
[----:B------:R-:W-:Y:S01]  /*0640*/  SHF.R.S32.HI R9, RZ, 0x1f, R8 ;  /* 0x0000001fff097819 */ /* 0x000fe20000011408 */
[----:B------:R-:W2:Y:S01]  /*0650*/  LDC R25, c[0x0][0x148] ;  /* 0x00005200ff197b82 */ /* 0x000ea20000000800 */
[----:B0-----:R-:W-:Y:S02]  /*0660*/  ISETP.NE.OR P0, PT, R13, RZ, !P0 ;  /* 0x000000ff0d00720c */ /* 0x001fe40004705670 */
[----:B-1----:R-:W-:Y:S02]  /*0670*/  I2FP.F32.U32 R13, UR12 ;  /* 0x0000000c000d7c45 */ /* 0x002fe40008201000 */
[----:B------:R-:W-:-:S02]  /*0680*/  LEA.HI R2, R2, R11, RZ, 0x2 ;  /* 0x0000000b02027211 */ /* 0x000fc400078f10ff */
[----:B------:R-:W-:Y:S01]  /*0690*/  LEA.HI R9, R9, R8, RZ, 0x2 ;  /* 0x0000000809097211 */ /* 0x000fe200078f10ff */
[----:B------:R-:W-:Y:S01]  /*06a0*/  FMUL R13, R13, UR4 ;  /* 0x000000040d0d7c20 */ /* 0x000fe20008400000 */
[----:B---3--:R-:W-:Y:S01]  /*06b0*/  ISETP.NE.OR P1, PT, R12, RZ, !P1 ;  /* 0x000000ff0c00720c */ /* 0x008fe20004f25670 */
[----:B------:R-:W-:Y:S01]  /*06c0*/  ULDC UR4, c[0x0][0x154] ;  /* 0x0000550000047ab9 */ /* 0x000fe20000000800 */
[----:B------:R-:W-:Y:S02]  /*06d0*/  LOP3.LUT R12, R2, 0xfffffffc, RZ, 0xc0, !PT ;  /* 0xfffffffc020c7812 */ /* 0x000fe400078ec0ff */
[----:B------:R-:W-:Y:S01]  /*06e0*/  LOP3.LUT R9, R9, 0x3ffffffc, RZ, 0xc0, !PT ;  /* 0x3ffffffc09097812 */ /* 0x000fe200078ec0ff */
[----:B------:R-:W0:Y:S01]  /*06f0*/  F2I.U32.TRUNC.NTZ R13, R13 ;  /* 0x0000000d000d7305 */ /* 0x000e22000020f000 */
[----:B------:R-:W-:Y:S01]  /*0700*/  SHF.R.S32.HI R2, RZ, 0x1f, R5 ;  /* 0x0000001fff027819 */ /* 0x000fe20000011405 */
[----:B------:R-:W-:Y:S01]  /*0710*/  IMAD.IADD R12, R11, 0x1, -R12 ;  /* 0x000000010b0c7824 */ /* 0x000fe200078e0a0c */
[----:B------:R-:W-:Y:S01]  /*0720*/  VOTEU.ALL UP1, P0 ;  /* 0x00000000003f7886 */ /* 0x000fe20000020000 */
[----:B------:R-:W-:Y:S01]  /*0730*/  IMAD.IADD R9, R8, 0x1, -R9 ;  /* 0x0000000108097824 */ /* 0x000fe200078e0a09 */
[----:B------:R-:W-:Y:S01]  /*0740*/  LEA.HI R2, R2, R5, RZ, 0x2 ;  /* 0x0000000502027211 */ /* 0x000fe200078f10ff */
[----:B------:R-:W-:Y:S01]  /*0750*/  VOTEU.ALL UP0, P0 ;  /* 0x00000000003f7886 */ /* 0x000fe20000000000 */
[----:B----4-:R-:W-:Y:S01]  /*0760*/  I2FP.F32.U32 R8, R6 ;  /* 0x0000000600087245 */ /* 0x010fe20000201000 */
[----:B------:R-:W-:Y:S01]  /*0770*/  IMAD R9, R9, 0x4, R12 ;  /* 0x0000000409097824 */ /* 0x000fe200078e020c */
[----:B------:R-:W-:Y:S01]  /*0780*/  LOP3.LUT R2, R2, 0xfffffffc, RZ, 0xc0, !PT ;  /* 0xfffffffc02027812 */ /* 0x000fe200078ec0ff */
[----:B------:R-:W-:Y:S01]  /*0790*/  VOTEU.ALL UP2, P1 ;  /* 0x00000000003f7886 */ /* 0x000fe20000840000 */
[----:B------:R-:W1:Y:S01]  /*07a0*/  @!UP1 S2UR UR7, SR_CgaCtaId ;  /* 0x00000000000799c3 */ /* 0x000e620000008800 */
[----:B------:R-:W-:Y:S01]  /*07b0*/  FMUL R8, R8, UR4 ;  /* 0x0000000408087c20 */ /* 0x000fe20008400000 */
[----:B------:R-:W-:Y:S01]  /*07c0*/  IMAD.SHL.U32 R88, R9, 0x4, RZ ;  /* 0x0000000409587824 */ /* 0x000fe200078e00ff */
[----:B------:R-:W-:Y:S01]  /*07d0*/  UMOV UR4, 0x20 ;  /* 0x0000002000047882 */ /* 0x000fe20000000000 */
[----:B------:R-:W-:Y:S01]  /*07e0*/  IMAD.IADD R5, R5, 0x1, -R2 ;  /* 0x0000000105057824 */ /* 0x000fe200078e0a02 */
[----:B------:R-:W-:Y:S01]  /*07f0*/  LEA.HI R2, R9, R9, RZ, 0x1 ;  /* 0x0000000909027211 */ /* 0x000fe200078f08ff */
[----:B0-----:R-:W-:Y:S01]  /*0800*/  IMAD.MOV R13, RZ, RZ, -R13 ;  /* 0x000000ffff0d7224 */ /* 0x001fe200078e0a0d */
[----:B------:R-:W0:Y:S01]  /*0810*/  F2I.U32.TRUNC.NTZ R8, R8 ;  /* 0x0000000800087305 */ /* 0x000e22000020f000 */
[----:B------:R-:W3:Y:S01]  /*0820*/  @!UP2 S2UR UR10, SR_CgaCtaId ;  /* 0x00000000000aa9c3 */ /* 0x000ee20000008800 */
[----:B------:R-:W-:Y:S01]  /*0830*/  LOP3.LUT R2, R2, 0xfffffffe, RZ, 0xc0, !PT ;  /* 0xfffffffe02027812 */ /* 0x000fe200078ec0ff */
[----:B-----5:R-:W-:Y:S01]  /*0840*/  IMAD R21, R14, R13, UR12 ;  /* 0x0000000c0e157e24 */ /* 0x020fe2000f8e020d */
[----:B------:R-:W-:Y:S01]  /*0850*/  @!UP1 UMOV UR6, 0x400 ;  /* 0x0000040000069882 */ /* 0x000fe20000000000 */
[----:B------:R-:W-:-:S04]  /*0860*/  @!UP1 UIADD3 UR4, -UR4, 0x100000, URZ ;  /* 0x0010000004049890 */ /* 0x000fc8000fffe13f */
[----:B------:R-:W-:Y:S02]  /*0870*/  @!UP1 USHF.L.U32 UR5, UR4, 0xb, URZ ;  /* 0x0000000b04059899 */ /* 0x000fe4000800063f */
[----:B------:R-:W-:Y:S01]  /*0880*/  @!UP1 USHF.L.U32 UR4, UR4, 0x1, URZ ;  /* 0x0000000104049899 */ /* 0x000fe2000800063f */
[C---:B------:R-:W-:Y:S01]  /*0890*/  LOP3.LUT R88, R9.reuse, 0xc, R88, 0x78, !PT ;  /* 0x0000000c09587812 */ /* 0x040fe200078e7858 */
[----:B------:R-:W-:Y:S01]  /*08a0*/  IMAD.IADD R2, R9, 0x1, -R2 ;  /* 0x0000000109027824 */ /* 0x000fe200078e0a02 */
[----:B------:R-:W-:Y:S01]  /*08b0*/  @!UP2 UMOV UR9, 0x400 ;  /* 0x000004000009a882 */ /* 0x000fe20000000000 */
[----:B------:R-:W-:Y:S01]  /*08c0*/  VOTEU.ALL UP3, P1 ;  /* 0x00000000003f7886 */ /* 0x000fe20000860000 */
[----:B------:R-:W-:Y:S01]  /*08d0*/  VOTEU.ALL UP4, P1 ;  /* 0x00000000003f7886 */ /* 0x000fe20000880000 */
[----:B------:R-:W-:Y:S01]  /*08e0*/  VOTEU.ALL UP5, P1 ;  /* 0x00000000003f7886 */ /* 0x000fe200008a0000 */
[----:B------:R-:W-:Y:S01]  /*08f0*/  ISETP.NE.AND P3, PT, R2, R21, PT ;  /* 0x000000150200720c */ /* 0x000fe20003f65270 */
[----:B------:R4:W4:Y:S01]  /*0900*/  SHFL.IDX PT, R14, R7, RZ, 0x1f ;  /* 0x00001fff070e7589 */ /* 0x00092200000e0000 */
[----:B------:R-:W-:Y:S01]  /*0910*/  ISETP.EQ.U32.AND P2, PT, R15, 0x1, PT ;  /* 0x000000010f00780c */ /* 0x000fe20003f42070 */
[----:B0-----:R-:W-:Y:S01]  /*0920*/  IMAD.MOV R20, RZ, RZ, -R8 ;  /* 0x000000ffff147224 */ /* 0x001fe200078e0a08 */
[----:B-1----:R-:W-:-:S02]  /*0930*/  @!UP1 ULEA UR8, UR7, UR6, 0x18 ;  /* 0x0000000607089291 */ /* 0x002fc4000f8ec03f */
[----:B------:R-:W-:-:S04]  /*0940*/  @!UP2 UIADD3 UR6, -UR11, 0x100000, URZ ;  /* 0x001000000b06a890 */ /* 0x000fc8000fffe13f */
[----:B------:R-:W-:Y:S02]  /*0950*/  @!UP2 USHF.L.U32 UR7, UR6, 0xb, URZ ;  /* 0x0000000b0607a899 */ /* 0x000fe4000800063f */
[----:B------:R-:W-:Y:S01]  /*0960*/  @!UP2 USHF.L.U32 UR6, UR6, 0x1, URZ ;  /* 0x000000010606a899 */ /* 0x000fe2000800063f */
[----:B--2---:R-:W-:Y:S01]  /*0970*/  IMAD R9, R25, R20, R6 ;  /* 0x0000001419097224 */ /* 0x004fe200078e0206 */
[----:B------:R-:W-:Y:S01]  /*0980*/  VOTEU.ALL UP1, P0 ;  /* 0x00000000003f7886 */ /* 0x000fe20000020000 */
[----:B------:R-:W-:Y:S01]  /*0990*/  LOP3.LUT P0, RZ, R3, 0x7, RZ, 0xc0, !PT ;  /* 0x0000000703ff7812 */ /* 0x000fe2000780c0ff */
[----:B---3--:R-:W-:Y:S01]  /*09a0*/  @!UP2 ULEA UR9, UR10, UR9, 0x18 ;  /* 0x000000090a09a291 */ /* 0x008fe2000f8ec03f */
[----:B------:R-:W-:Y:S01]  /*09b0*/  @P3 LEA.HI R2, R88, R88, RZ, 0x1 ;  /* 0x0000005858023211 */ /* 0x000fe200078f08ff */
[----:B------:R-:W-:Y:S01]  /*09c0*/  VOTEU.ALL UP2, P1 ;  /* 0x00000000003f7886 */ /* 0x000fe20000840000 */
[----:B------:R-:W-:Y:S01]  /*09d0*/  ISETP.NE.AND P1, PT, R5, 0x3, PT ;  /* 0x000000030500780c */ /* 0x000fe20003f25270 */
[----:B------:R-:W0:Y:S02]  /*09e0*/  FENCE.VIEW.ASYNC.S ;  /* 0x00000000000073c6 */ /* 0x000e240000000000 */
[----:B0-----:R0:W1:Y:S01]  /*09f0*/  @!UP0 SYNCS.EXCH.64 URZ, [UR8+0x150], UR4 ;  /* 0x00015004083f85b2 */ /* 0x0010620008000100 */
[----:B------:R-:W-:-:S02]  /*0a00*/  @P3 SHF.R.S32.HI R2, RZ, 0x1, R2 ;  /* 0x00000001ff023819 */ /* 0x000fc40000011402 */
[----:B------:R-:W-:Y:S02]  /*0a10*/  ISETP.EQ.OR P1, PT, R5, RZ, !P1 ;  /* 0x000000ff0500720c */ /* 0x000fe40004f22670 */
[----:B------:R-:W-:Y:S02]  /*0a20*/  @P3 ISETP.NE.AND P5, PT, R2, R9, PT ;  /* 0x000000090200320c */ /* 0x000fe40003fa5270 */
[----:B------:R-:W-:Y:S02]  /*0a30*/  ISETP.LT.U32.AND P0, PT, R88, 0x4, !P0 ;  /* 0x000000045800780c */ /* 0x000fe40004701070 */
[----:B------:R-:W-:Y:S02]  /*0a40*/  ISETP.EQ.AND P1, PT, R10, RZ, P1 ;  /* 0x000000ff0a00720c */ /* 0x000fe40000f22270 */
[----:B------:R-:W-:Y:S02]  /*0a50*/  SEL R2, RZ, 0x1, !P0 ;  /* 0x00000001ff027807 */ /* 0x000fe40004000000 */
[----:B------:R-:W-:-:S02]  /*0a60*/  @P3 SEL R89, RZ, 0x1, P5 ;  /* 0x00000001ff593807 */ /* 0x000fc40002800000 */
[----:B------:R-:W-:Y:S01]  /*0a70*/  SEL R16, RZ, 0x1, !P1 ;  /* 0x00000001ff107807 */ /* 0x000fe20004800000 */
[----:B------:R0:W2:Y:S01]  /*0a80*/  @!UP1 SYNCS.EXCH.64 URZ, [UR8+0x158], UR4 ;  /* 0x00015804083f95b2 */ /* 0x0000a20008000100 */
[----:B------:R-:W-:Y:S01]  /*0a90*/  NOP ;  /* 0x0000000000007918 */ /* 0x000fe20000000000 */
[----:B------:R-:W-:Y:S02]  /*0aa0*/  LOP3.LUT R89, R89, R2, RZ, 0xc0, !PT ;  /* 0x0000000259597212 */ /* 0x000fe400078ec0ff */
[----:B------:R-:W-:Y:S01]  /*0ab0*/  SEL R16, R16, 0x2, P6 ;  /* 0x0000000210107807 */ /* 0x000fe20003000000 */
[----:B------:R0:W3:Y:S01]  /*0ac0*/  @!UP2 SYNCS.EXCH.64 URZ, [UR9+0x130], UR6 ;  /* 0x00013006093fa5b2 */ /* 0x0000e20008000100 */
[----:B------:R0:W0:Y:S01]  /*0ad0*/  @!UP3 SYNCS.EXCH.64 URZ, [UR9+0x138], UR6 ;  /* 0x00013806093fb5b2 */ /* 0x0000220008000100 */
[----:B------:R0:W0:Y:S01]  /*0ae0*/  @!UP4 SYNCS.EXCH.64 URZ, [UR9+0x140], UR6 ;  /* 0x00014006093fc5b2 */ /* 0x0000220008000100 */
[----:B------:R0:W0:Y:S01]  /*0af0*/  @!UP5 SYNCS.EXCH.64 URZ, [UR9+0x148], UR6 ;  /* 0x00014806093fd5b2 */ /* 0x0000220008000100 */
[----:B------:R-:W-:Y:S01]  /*0b00*/  NOP ;  /* 0x0000000000007918 */ /* 0x000fe20000000000 */
[----:B-1--4-:R-:W-:Y:S05]  /*0b10*/  @!P2 BRA `(.L_x_4) ;  /* 0x000000000008a947 */ /* 0x012fea0003800000 */
[----:B0-23--:R-:W-:Y:S01]  /*0b20*/  UCGABAR_ARV ;  /* 0x00000000000079c7 */ /* 0x00dfe20008000000 */
[----:B------:R-:W-:Y:S05]  /*0b30*/  BRA `(.L_x_5) ;  /* 0x0000000000047947 */ /* 0x000fea0003800000 */
.L_x_4:
[----:B0-23--:R-:W-:Y:S01]  /*0b40*/  NOP ;  /* 0x0000000000007918 */ /* 0x00dfe20000000000 */
.L_x_5:
[----:B------:R-:W-:Y:S01]  /*0b50*/  ULDC.64 UR4, c[0x0][0x598] ;  /* 0x0001660000047ab9 */ /* 0x000fe20000000a00 */
[----:B------:R-:W-:Y:S01]  /*0b60*/  ULDC.64 UR36, c[0x0][0x208] ;  /* 0x0000820000247ab9 */ /* 0x000fe20000000a00 */
[----:B------:R-:W-:-:S04]  /*0b70*/  ISETP.NE.U32.AND P0, PT, RZ, UR4, PT ;  /* 0x00000004ff007c0c */ /* 0x000fc8000bf05070 */
[----:B------:R-:W-:-:S13]  /*0b80*/  ISETP.NE.AND.EX P0, PT, RZ, UR5, PT, P0 ;  /* 0x00000005ff007c0c */ /* 0x000fda000bf05300 */
[----:B------:R-:W-:Y:S05]  /*0b90*/  @!P0 BRA `(.L_x_6) ;  /* 0x00000000001c8947 */ /* 0x000fea0003800000 */
[----:B------:R-:W0:Y:S02]  /*0ba0*/  LDC.64 R8, c[0x0][0x598] ;  /* 0x00016600ff087b82 */ /* 0x000e240000000a00 */
[----:B0-----:R-:W2:Y:S02]  /*0bb0*/  LDG.E.64 R8, desc[UR36][R8.64] ;  /* 0x0000002408087981 */ /* 0x001ea4000c1e1b00 */
[----:B--2---:R-:W-:-:S04]  /*0bc0*/  ISETP.NE.U32.AND P0, PT, R8, RZ, PT ;  /* 0x000000ff0800720c */ /* 0x004fc80003f05070 */
[----:B------:R-:W-:-:S13]  /*0bd0*/  ISETP.NE.AND.EX P0, PT, R9, RZ, PT, P0 ;  /* 0x000000ff0900720c */ /* 0x000fda0003f05300 */
[----:B------:R-:W-:Y:S05]  /*0be0*/  @!P0 BRA `(.L_x_6) ;  /* 0x0000000000088947 */ /* 0x000fea0003800000 */
[----:B------:R0:W5:Y:S01]  /*0bf0*/  LD.E R90, desc[UR36][R8.64] ;  /* 0x00000024085a7980 */ /* 0x000162000c101900 */
[----:B------:R-:W-:Y:S05]  /*0c00*/  BRA `(.L_x_7) ;  /* 0x0000000000247947 */ /* 0x000fea0003800000 */
.L_x_6:
[----:B------:R-:W-:Y:S02]  /*0c10*/  ULDC.64 UR4, c[0x0][0x588] ;  /* 0x0001620000047ab9 */ /* 0x000fe40000000a00 */
[----:B------:R-:W-:-:S04]  /*0c20*/  ISETP.NE.U32.AND P0, PT, RZ, UR4, PT ;  /* 0x00000004ff007c0c */ /* 0x000fc8000bf05070 */
[----:B------:R-:W-:-:S13]  /*0c30*/  ISETP.NE.AND.EX P0, PT, RZ, UR5, PT, P0 ;  /* 0x00000005ff007c0c */ /* 0x000fda000bf05300 */
[----:B------:R-:W-:Y:S05]  /*0c40*/  @!P0 BRA `(.L_x_8) ;  /* 0x00000000000c8947 */ /* 0x000fea0003800000 */
[----:B------:R-:W0:Y:S02]  /*0c50*/  LDC.64 R90, c[0x0][0x588] ;  /* 0x00016200ff5a7b82 */ /* 0x000e240000000a00 */
[----:B0-----:R1:W5:Y:S01]  /*0c60*/  LDG.E R90, desc[UR36][R90.64] ;  /* 0x000000245a5a7981 */ /* 0x001362000c1e1900 */
[----:B------:R-:W-:Y:S05]  /*0c70*/  BRA `(.L_x_7) ;  /* 0x0000000000087947 */ /* 0x000fea0003800000 */
.L_x_8:
[----:B------:R-:W-:Y:S02]  /*0c80*/  ULDC UR4, c[0x0][0x580] ;  /* 0x0001600000047ab9 */ /* 0x000fe40000000800 */
[----:B------:R-:W-:-:S07]  /*0c90*/  IMAD.U32 R90, RZ, RZ, UR4 ;  /* 0x00000004ff5a7e24 */ /* 0x000fce000f8e00ff */
.L_x_7:
[----:B------:R-:W-:Y:S02]  /*0ca0*/  ULDC.64 UR4, c[0x0][0x5a0] ;  /* 0x0001680000047ab9 */ /* 0x000fe40000000a00 */
[----:B------:R-:W-:-:S04]  /*0cb0*/  ISETP.NE.U32.AND P0, PT, RZ, UR4, PT ;  /* 0x00000004ff007c0c */ /* 0x000fc8000bf05070 */
[----:B------:R-:W-:-:S13]  /*0cc0*/  ISETP.NE.AND.EX P0, PT, RZ, UR5, PT, P0 ;  /* 0x00000005ff007c0c */ /* 0x000fda000bf05300 */
[----:B------:R-:W-:Y:S05]  /*0cd0*/  @!P0 BRA `(.L_x_9) ;  /* 0x00000000001c8947 */ /* 0x000fea0003800000 */
[----:B0-----:R-:W0:Y:S02]  /*0ce0*/  LDC.64 R8, c[0x0][0x5a0] ;  /* 0x00016800ff087b82 */ /* 0x001e240000000a00 */
[----:B0-----:R-:W2:Y:S02]  /*0cf0*/  LDG.E.64 R8, desc[UR36][R8.64] ;  /* 0x0000002408087981 */ /* 0x001ea4000c1e1b00 */
[----:B--2---:R-:W-:-:S04]  /*0d00*/  ISETP.NE.U32.AND P0, PT, R8, RZ, PT ;  /* 0x000000ff0800720c */ /* 0x004fc80003f05070 */
[----:B------:R-:W-:-:S13]  /*0d10*/  ISETP.NE.AND.EX P0, PT, R9, RZ, PT, P0 ;  /* 0x000000ff0900720c */ /* 0x000fda0003f05300 */
[----:B------:R-:W-:Y:S05]  /*0d20*/  @!P0 BRA `(.L_x_9) ;  /* 0x0000000000088947 */ /* 0x000fea0003800000 */
[----:B-1----:R0:W5:Y:S01]  /*0d30*/  LD.E R91, desc[UR36][R8.64] ;  /* 0x00000024085b7980 */ /* 0x002162000c101900 */
[----:B------:R-:W-:Y:S05]  /*0d40*/  BRA `(.L_x_10) ;  /* 0x0000000000247947 */ /* 0x000fea0003800000 */
.L_x_9:
[----:B------:R-:W-:Y:S02]  /*0d50*/  ULDC.64 UR4, c[0x0][0x590] ;  /* 0x0001640000047ab9 */ /* 0x000fe40000000a00 */
[----:B------:R-:W-:-:S04]  /*0d60*/  ISETP.NE.U32.AND P0, PT, RZ, UR4, PT ;  /* 0x00000004ff007c0c */ /* 0x000fc8000bf05070 */
[----:B------:R-:W-:-:S13]  /*0d70*/  ISETP.NE.AND.EX P0, PT, RZ, UR5, PT, P0 ;  /* 0x00000005ff007c0c */ /* 0x000fda000bf05300 */
[----:B------:R-:W-:Y:S05]  /*0d80*/  @!P0 BRA `(.L_x_11) ;  /* 0x00000000000c8947 */ /* 0x000fea0003800000 */
[----:B0-----:R-:W1:Y:S02]  /*0d90*/  LDC.64 R8, c[0x0][0x590] ;  /* 0x00016400ff087b82 */ /* 0x001e640000000a00 */
[----:B-1----:R1:W5:Y:S01]  /*0da0*/  LDG.E R91, desc[UR36][R8.64] ;  /* 0x00000024085b7981 */ /* 0x002362000c1e1900 */
[----:B------:R-:W-:Y:S05]  /*0db0*/  BRA `(.L_x_10) ;  /* 0x0000000000087947 */ /* 0x000fea0003800000 */
.L_x_11:
[----:B------:R-:W-:Y:S02]  /*0dc0*/  ULDC UR4, c[0x0][0x584] ;  /* 0x0001610000047ab9 */ /* 0x000fe40000000800 */
[----:B-1----:R-:W-:-:S07]  /*0dd0*/  IMAD.U32 R91, RZ, RZ, UR4 ;  /* 0x00000004ff5b7e24 */ /* 0x002fce000f8e00ff */
.L_x_10:
[----:B------:R-:W2:Y:S01]  /*0de0*/  LDC R2, c[0x0][0x65c] ;  /* 0x00019700ff027b82 */ /* 0x000ea20000000800 */
[----:B------:R-:W-:Y:S01]  /*0df0*/  ULDC UR6, c[0x0][0x28c] ;  /* 0x0000a30000067ab9 */ /* 0x000fe20000000800 */
[----:B------:R-:W-:Y:S01]  /*0e00*/  ISETP.NE.AND P0, PT, R10, 0x2, PT ;  /* 0x000000020a00780c */ /* 0x000fe20003f05270 */
[----:B------:R-:W-:Y:S01]  /*0e10*/  UIADD3 UR6, UR6, 0x1f, URZ ;  /* 0x0000001f06067890 */ /* 0x000fe2000fffe03f */
[----:B01----:R-:W-:Y:S01]  /*0e20*/  IMAD.U32 R8, RZ, RZ, UR12 ;  /* 0x0000000cff087e24 */ /* 0x003fe2000f8e00ff */
[----:B------:R-:W-:Y:S01]  /*0e30*/  UMOV UR38, URZ ;  /* 0x0000003f00267c82 */ /* 0x000fe20008000000 */
[----:B------:R-:W-:Y:S01]  /*0e40*/  IMAD.MOV.U32 R9, RZ, RZ, RZ ;  /* 0x000000ffff097224 */ /* 0x000fe200078e00ff */
[----:B------:R-:W-:Y:S01]  /*0e50*/  USHF.R.S32.HI UR7, URZ, 0x1f, UR6 ;  /* 0x0000001f3f077899 */ /* 0x000fe20008011406 */
[----:B------:R-:W-:Y:S01]  /*0e60*/  UMOV UR39, URZ ;  /* 0x0000003f00277c82 */ /* 0x000fe20008000000 */
[----:B------:R-:W-:Y:S02]  /*0e70*/  ULDC.64 UR8, c[0x0][0x650] ;  /* 0x0001940000087ab9 */ /* 0x000fe40000000a00 */
[----:B------:R-:W-:-:S04]  /*0e80*/  ULEA.HI UR7, UR7, UR6, URZ, 0x5 ;  /* 0x0000000607077291 */ /* 0x000fc8000f8f283f */
[----:B------:R-:W-:Y:S01]  /*0e90*/  USHF.R.S32.HI UR40, URZ, 0x5, UR7 ;  /* 0x000000053f287899 */ /* 0x000fe20008011407 */
[----:B--2---:R-:W-:-:S13]  /*0ea0*/  ISETP.NE.AND P1, PT, R2, 0x1, PT ;  /* 0x000000010200780c */ /* 0x004fda0003f25270 */
[----:B------:R-:W0:Y:S01]  /*0eb0*/  @P1 LDC R19, c[0x0][0x10] ;  /* 0x00000400ff131b82 */ /* 0x000e220000000800 */
[----:B------:R-:W-:Y:S02]  /*0ec0*/  @P1 IMAD.MOV.U32 R7, RZ, RZ, RZ ;  /* 0x000000ffff071224 */ /* 0x000fe400078e00ff */
[----:B------:R-:W-:-:S05]  /*0ed0*/  @P1 IMAD.MOV.U32 R17, RZ, RZ, RZ ;  /* 0x000000ffff111224 */ /* 0x000fca00078e00ff */
[----:B------:R-:W1:Y:S01]  /*0ee0*/  @!P1 LDC R11, c[0x0][0xc] ;  /* 0x00000300ff0b9b82 */ /* 0x000e620000000800 */
[----:B------:R-:W-:Y:S01]  /*0ef0*/  ULDC UR4, c[0x0][0xc] ;  /* 0x0000030000047ab9 */ /* 0x000fe20000000800 */
[----:B------:R-:W-:Y:S02]  /*0f00*/  ULDC UR5, c[0x0][0x10] ;  /* 0x0000040000057ab9 */ /* 0x000fe40000000800 */
[----:B------:R-:W-:-:S04]  /*0f10*/  UIMAD.WIDE.U32 UR4, UR4, UR5, URZ ;  /* 0x00000005040472a5 */ /* 0x000fc8000f8e003f */
[----:B------:R-:W2:Y:S01]  /*0f20*/  LDC R2, c[0x0][0x14] ;  /* 0x00000500ff027b82 */ /* 0x000ea20000000800 */
[----:B0-----:R-:W-:-:S04]  /*0f30*/  @P1 IMAD.WIDE.U32 R18, R19, UR12, R6 ;  /* 0x0000000c13121c25 */ /* 0x001fc8000f8e0006 */
[----:B------:R-:W-:Y:S02]  /*0f40*/  @P1 IMAD.IADD R17, R19, 0x1, R17 ;  /* 0x0000000113111824 */ /* 0x000fe400078e0211 */
[----:B-1----:R-:W-:-:S04]  /*0f50*/  @!P1 IMAD.WIDE.U32 R8, R6, R11, R8 ;  /* 0x0000000b06089225 */ /* 0x002fc800078e0008 */
[----:B------:R-:W-:Y:S02]  /*0f60*/  @!P1 IMAD.MOV.U32 R18, RZ, RZ, R8 ;  /* 0x000000ffff129224 */ /* 0x000fe400078e0008 */
[----:B------:R-:W-:Y:S02]  /*0f70*/  @!P1 IMAD.MOV.U32 R17, RZ, RZ, R9 ;  /* 0x000000ffff119224 */ /* 0x000fe400078e0009 */
[----:B--2---:R-:W-:-:S04]  /*0f80*/  IMAD.WIDE.U32 R12, R2, UR4, RZ ;  /* 0x00000004020c7c25 */ /* 0x004fc8000f8e00ff */
[----:B------:R-:W-:Y:S01]  /*0f90*/  IMAD R23, R2, UR5, RZ ;  /* 0x0000000502177c24 */ /* 0x000fe2000f8e02ff */
[----:B------:R0:W-:Y:S03]  /*0fa0*/  STL.64 [R1], R12 ;  /* 0x0000000c01007387 */ /* 0x0001e60000100a00 */
[----:B------:R-:W-:Y:S01]  /*0fb0*/  IMAD.IADD R23, R13, 0x1, R23 ;  /* 0x000000010d177824 */ /* 0x000fe200078e0217 */
[----:B------:R-:W-:Y:S06]  /*0fc0*/  @P0 BRA `(.L_x_12) ;  /* 0x0000000000200947 */ /* 0x000fec0003800000 */
[----:B------:R-:W-:Y:S01]  /*0fd0*/  UISETP.GE.U32.AND UP0, UPT, UR40, 0x12, UPT ;  /* 0x000000122800788c */ /* 0x000fe2000bf06070 */
[----:B------:R-:W-:Y:S01]  /*0fe0*/  IADD3 R18, P0, R18, R12, RZ ;  /* 0x0000000c12127210 */ /* 0x000fe20007f1e0ff */
[----:B------:R-:W-:Y:S01]  /*0ff0*/  UIMAD.WIDE.U32 UR4, UR40, 0x38e38e39, URZ ;  /* 0x38e38e39280478a5 */ /* 0x000fe2000f8e003f */
[----:B------:R-:W-:-:S03]  /*1000*/  UMOV UR39, URZ ;  /* 0x0000003f00277c82 */ /* 0x000fc60008000000 */
[----:B------:R-:W-:Y:S01]  /*1010*/  USHF.R.U32.HI UR4, URZ, 0x2, UR5 ;  /* 0x000000023f047899 */ /* 0x000fe20008011605 */
[----:B------:R-:W-:-:S03]  /*1020*/  IMAD.X R17, R23, 0x1, R17, P0 ;  /* 0x0000000117117824 */ /* 0x000fc600000e0611 */
[----:B------:R-:W-:Y:S02]  /*1030*/  UIMAD UR38, UR4, -0x12, UR40 ;  /* 0xffffffee042678a4 */ /* 0x000fe4000f8e0228 */
[----:B------:R-:W-:-:S12]  /*1040*/  @UP0 ULOP3.LUT UR39, UR4, 0x1, URZ, 0xc0, !UPT ;  /* 0x0000000104270892 */ /* 0x000fd8000f8ec03f */
.L_x_12:
[----:B------:R-:W-:Y:S01]  /*1050*/  ISETP.GE.U32.AND P0, PT, R18, UR8, PT ;  /* 0x0000000812007c0c */ /* 0x000fe2000bf06070 */
[----:B------:R-:W-:Y:S01]  /*1060*/  IMAD.MOV.U32 R19, RZ, RZ, -0x1 ;  /* 0xffffffffff137424 */ /* 0x000fe200078e00ff */
[----:B------:R-:W-:Y:S01]  /*1070*/  PRMT R8, RZ, 0x7610, R8 ;  /* 0x00007610ff087816 */ /* 0x000fe20000000008 */
[----:B------:R-:W-:Y:S01]  /*1080*/  IMAD.MOV.U32 R22, RZ, RZ, -0x1 ;  /* 0xffffffffff167424 */ /* 0x000fe200078e00ff */
[----:B------:R-:W-:Y:S01]  /*1090*/  ISETP.GE.U32.AND.EX P0, PT, R17, UR9, PT, P0 ;  /* 0x0000000911007c0c */ /* 0x000fe2000bf06100 */
[----:B------:R-:W-:-:S12]  /*10a0*/  IMAD.MOV.U32 R2, RZ, RZ, -0x1 ;  /* 0xffffffffff027424 */ /* 0x000fd800078e00ff */
[----:B------:R-:W-:Y:S05]  /*10b0*/  @P0 BRA `(.L_x_13) ;  /* 0x00000004002c0947 */ /* 0x000fea0003800000 */
[----:B------:R-:W1:Y:S01]  /*10c0*/  LDC.64 R26, c[0x0][0x628] ;  /* 0x00018a00ff1a7b82 */ /* 0x000e620000000a00 */
[----:B------:R-:W-:Y:S02]  /*10d0*/  IMAD.MOV.U32 R8, RZ, RZ, R18 ;  /* 0x000000ffff087224 */ /* 0x000fe400078e0012 */
[----:B------:R-:W-:-:S05]  /*10e0*/  IMAD.MOV.U32 R9, RZ, RZ, R17 ;  /* 0x000000ffff097224 */ /* 0x000fca00078e0011 */
[----:B------:R-:W2:Y:S08]  /*10f0*/  LDC R2, c[0x0][0x630] ;  /* 0x00018c00ff027b82 */ /* 0x000eb00000000800 */
[----:B------:R-:W3:Y:S01]  /*1100*/  LDC.64 R28, c[0x0][0x620] ;  /* 0x00018800ff1c7b82 */ /* 0x000ee20000000a00 */
[----:B-1----:R-:W-:-:S04]  /*1110*/  ISETP.NE.U32.AND P0, PT, R26, RZ, PT ;  /* 0x000000ff1a00720c */ /* 0x002fc80003f05070 */
[----:B------:R-:W-:-:S13]  /*1120*/  ISETP.NE.AND.EX P0, PT, R27, RZ, PT, P0 ;  /* 0x000000ff1b00720c */ /* 0x000fda0003f05300 */
[----:B--23--:R-:W-:Y:S05]  /*1130*/  @!P0 BRA `(.L_x_14) ;  /* 0x0000000000288947 */ /* 0x00cfea0003800000 */
[----:B0-----:R-:W0:Y:S02]  /*1140*/  LDC R13, c[0x0][0x634] ;  /* 0x00018d00ff0d7b82 */ /* 0x001e240000000800 */
[----:B0-----:R-:W-:-:S05]  /*1150*/  IADD3 R13, P0, R18, R13, RZ ;  /* 0x0000000d120d7210 */ /* 0x001fca0007f1e0ff */
[----:B------:R-:W-:-:S04]  /*1160*/  IMAD.X R15, RZ, RZ, R17, P0 ;  /* 0x000000ffff0f7224 */ /* 0x000fc800000e0611 */
[----:B------:R-:W-:-:S04]  /*1170*/  IMAD.WIDE.U32 R8, R15, R26, RZ ;  /* 0x0000001a0f087225 */ /* 0x000fc800078e00ff */
[----:B------:R-:W-:-:S04]  /*1180*/  IMAD.WIDE.U32 R10, P0, R13, R27, R8 ;  /* 0x0000001b0d0a7225 */ /* 0x000fc80007800008 */
[----:B------:R-:W-:-:S04]  /*1190*/  IMAD.WIDE.U32 R8, R13, R26, RZ ;  /* 0x0000001a0d087225 */ /* 0x000fc800078e00ff */
[----:B------:R-:W-:Y:S01]  /*11a0*/  IMAD.X R13, RZ, RZ, RZ, P0 ;  /* 0x000000ffff0d7224 */ /* 0x000fe200000e06ff */
[----:B------:R-:W-:Y:S01]  /*11b0*/  IADD3 RZ, P0, R9, R10, RZ ;  /* 0x0000000a09ff7210 */ /* 0x000fe20007f1e0ff */
[----:B------:R-:W-:-:S04]  /*11c0*/  IMAD.MOV.U32 R12, RZ, RZ, R11 ;  /* 0x000000ffff0c7224 */ /* 0x000fc800078e000b */
[----:B------:R-:W-:-:S08]  /*11d0*/  IMAD.WIDE.U32.X R8, R15, R27, R12, P0 ;  /* 0x0000001b0f087225 */ /* 0x000fd000000e040c */
.L_x_14:
[----:B------:R-:W1:Y:S01]  /*11e0*/  LDC.64 R32, c[0x0][0x640] ;  /* 0x00019000ff207b82 */ /* 0x000e620000000a00 */
[-C--:B------:R-:W-:Y:S01]  /*11f0*/  SHF.R.U64 R30, R8, R2.reuse, R9 ;  /* 0x00000002081e7219 */ /* 0x080fe20000001209 */
[----:B------:R-:W-:Y:S01]  /*1200*/  IMAD.MOV.U32 R19, RZ, RZ, R17 ;  /* 0x000000ffff137224 */ /* 0x000fe200078e0011 */
[----:B------:R-:W-:Y:S01]  /*1210*/  SHF.R.U32.HI R2, RZ, R2, R9 ;  /* 0x00000002ff027219 */ /* 0x000fe20000011609 */
[----:B------:R-:W-:Y:S01]  /*1220*/  IMAD.MOV.U32 R26, RZ, RZ, 0x1 ;  /* 0x00000001ff1a7424 */ /* 0x000fe200078e00ff */
[----:B------:R-:W-:-:S03]  /*1230*/  IADD3 R11, P0, RZ, -R30, RZ ;  /* 0x8000001eff0b7210 */ /* 0x000fc60007f1e0ff */
[----:B------:R-:W2:Y:S02]  /*1240*/  LDC R10, c[0x0][0x618] ;  /* 0x00018600ff0a7b82 */ /* 0x000ea40000000800 */
[----:B------:R-:W-:-:S04]  /*1250*/  IMAD.X R9, RZ, RZ, ~R2, P0 ;  /* 0x000000ffff097224 */ /* 0x000fc800000e0e02 */
[-C--:B------:R-:W-:Y:S02]  /*1260*/  IMAD R2, R9, R28.reuse, RZ ;  /* 0x0000001c09027224 */ /* 0x080fe400078e02ff */
[----:B0-----:R-:W0:Y:S01]  /*1270*/  LDC R13, c[0x0][0x608] ;  /* 0x00018200ff0d7b82 */ /* 0x001e220000000800 */
[----:B------:R-:W-:-:S04]  /*1280*/  IMAD.WIDE.U32 R8, R11, R28, R18 ;  /* 0x0000001c0b087225 */ /* 0x000fc800078e0012 */
[----:B------:R-:W-:Y:S02]  /*1290*/  IMAD R11, R11, R29, R2 ;  /* 0x0000001d0b0b7224 */ /* 0x000fe400078e0202 */
[----:B------:R-:W-:Y:S01]  /*12a0*/  IMAD.MOV.U32 R2, RZ, RZ, -0x1 ;  /* 0xffffffffff027424 */ /* 0x000fe200078e00ff */
[----:B------:R-:W3:Y:S01]  /*12b0*/  LDC R31, c[0x0][0x658] ;  /* 0x00019600ff1f7b82 */ /* 0x000ee20000000800 */
[----:B------:R-:W-:Y:S01]  /*12c0*/  IMAD.IADD R9, R9, 0x1, R11 ;  /* 0x0000000109097824 */ /* 0x000fe200078e020b */
[----:B-1----:R-:W-:-:S04]  /*12d0*/  ISETP.NE.U32.AND P0, PT, R32, RZ, PT ;  /* 0x000000ff2000720c */ /* 0x002fc80003f05070 */
[----:B------:R-:W-:Y:S02]  /*12e0*/  ISETP.NE.AND.EX P0, PT, R33, RZ, PT, P0 ;  /* 0x000000ff2100720c */ /* 0x000fe40003f05300 */
[----:B------:R-:W1:Y:S01]  /*12f0*/  LDC R29, c[0x0][0x600] ;  /* 0x00018000ff1d7b82 */ /* 0x000e620000000800 */
[-CC-:B--2---:R-:W-:Y:S02]  /*1300*/  SHF.R.U64 R27, R8, R10.reuse, R9.reuse ;  /* 0x0000000a081b7219 */ /* 0x184fe40000001209 */
[----:B------:R-:W-:-:S05]  /*1310*/  SHF.R.U32.HI R8, RZ, R10, R9 ;  /* 0x0000000aff087219 */ /* 0x000fca0000011609 */
[----:B------:R-:W2:Y:S01]  /*1320*/  LDC R22, c[0x0][0x648] ;  /* 0x00019200ff167b82 */ /* 0x000ea20000000800 */
[-CC-:B0-----:R-:W-:Y:S02]  /*1330*/  SHF.R.U64 R34, R27, R13.reuse, R8.reuse ;  /* 0x0000000d1b227219 */ /* 0x181fe40000001208 */
[----:B------:R-:W-:-:S05]  /*1340*/  SHF.R.U32.HI R8, RZ, R13, R8 ;  /* 0x0000000dff087219 */ /* 0x000fca0000011608 */
[----:B------:R-:W0:Y:S01]  /*1350*/  LDC R24, c[0x0][0x638] ;  /* 0x00018e00ff187b82 */ /* 0x000e220000000800 */
[-CC-:B---3--:R-:W-:Y:S02]  /*1360*/  SHF.R.U64 R36, R34, R31.reuse, R8.reuse ;  /* 0x0000001f22247219 */ /* 0x188fe40000001208 */
[-C--:B------:R-:W-:Y:S02]  /*1370*/  SHF.L.U32 R2, R2, R31.reuse, RZ ;  /* 0x0000001f02027219 */ /* 0x080fe400000006ff */
[----:B------:R-:W-:Y:S01]  /*1380*/  SHF.R.U32.HI R9, RZ, R31, R8 ;  /* 0x0000001fff097219 */ /* 0x000fe20000011608 */
[----:B------:R-:W-:Y:S01]  /*1390*/  IMAD.MOV.U32 R8, RZ, RZ, R36 ;  /* 0x000000ffff087224 */ /* 0x000fe200078e0024 */
[----:B------:R-:W-:Y:S01]  /*13a0*/  LOP3.LUT R15, RZ, R2, RZ, 0x33, !PT ;  /* 0x00000002ff0f7212 */ /* 0x000fe200078e33ff */
[----:B------:R-:W3:Y:S01]  /*13b0*/  LDC R28, c[0x0][0x610] ;  /* 0x00018400ff1c7b82 */ /* 0x000ee20000000800 */
[----:B------:R-:W-:Y:S05]  /*13c0*/  @!P0 BRA `(.L_x_15) ;  /* 0x0000000000288947 */ /* 0x000fea0003800000 */
[----:B------:R-:W4:Y:S02]  /*13d0*/  LDC R13, c[0x0][0x64c] ;  /* 0x00019300ff0d7b82 */ /* 0x000f240000000800 */
[----:B----4-:R-:W-:-:S05]  /*13e0*/  IADD3 R13, P0, R36, R13, RZ ;  /* 0x0000000d240d7210 */ /* 0x010fca0007f1e0ff */
        /* <DEDUP_REMOVED lines=8> */
.L_x_15:
[----:B--2---:R-:W-:Y:S01]  /*1470*/  SHF.R.U64 R7, R8, R22, R9 ;  /* 0x0000001608077219 */ /* 0x004fe20000001209 */
[----:B-1----:R-:W-:Y:S01]  /*1480*/  VIADD R8, R29, 0xffffffff ;  /* 0xffffffff1d087836 */ /* 0x002fe20000000000 */
[----:B------:R-:W-:Y:S01]  /*1490*/  SHF.L.U32 R2, R26, R31, RZ ;  /* 0x0000001f1a027219 */ /* 0x000fe200000006ff */
[----:B------:R-:W-:Y:S01]  /*14a0*/  @P1 IMAD R21, R25, R20, R6 ;  /* 0x0000001419151224 */ /* 0x000fe200078e0206 */
[----:B------:R-:W-:Y:S01]  /*14b0*/  LOP3.LUT R15, R34, R15, RZ, 0xc0, !PT ;  /* 0x0000000f220f7212 */ /* 0x000fe200078ec0ff */
[----:B------:R-:W-:Y:S01]  /*14c0*/  IMAD.MOV R9, RZ, RZ, -R7 ;  /* 0x000000ffff097224 */ /* 0x000fe200078e0a07 */
[----:B------:R-:W-:-:S03]  /*14d0*/  LOP3.LUT R8, R27, R8, RZ, 0xc0, !PT ;  /* 0x000000081b087212 */ /* 0x000fc600078ec0ff */
[----:B------:R-:W-:Y:S02]  /*14e0*/  IMAD R6, R2, R7, R15 ;  /* 0x0000000702067224 */ /* 0x000fe400078e020f */
[----:B0-----:R-:W-:Y:S02]  /*14f0*/  IMAD R2, R9, R24, R36 ;  /* 0x0000001809027224 */ /* 0x001fe400078e0224 */
[----:B---3--:R-:W-:Y:S02]  /*1500*/  IMAD R19, R6, R28, R21 ;  /* 0x0000001c06137224 */ /* 0x008fe400078e0215 */
[----:B------:R-:W-:Y:S02]  /*1510*/  IMAD R2, R2, R29, R8 ;  /* 0x0000001d02027224 */ /* 0x000fe400078e0208 */
[----:B------:R-:W-:-:S03]  /*1520*/  IMAD.MOV.U32 R6, RZ, RZ, 0x1 ;  /* 0x00000001ff067424 */ /* 0x000fc600078e00ff */
[----:B------:R-:W-:Y:S02]  /*1530*/  SEL R22, R2, R19, !P1 ;  /* 0x0000001302167207 */ /* 0x000fe40004800000 */
[----:B------:R-:W-:Y:S01]  /*1540*/  SEL R19, R19, R2, !P1 ;  /* 0x0000000213137207 */ /* 0x000fe20004800000 */
[----:B------:R-:W-:Y:S01]  /*1550*/  IMAD.MOV.U32 R2, RZ, RZ, R30 ;  /* 0x000000ffff027224 */ /* 0x000fe200078e001e */
[----:B------:R-:W-:-:S07]  /*1560*/  PRMT R8, R6, 0x7610, R8 ;  /* 0x0000761006087816 */ /* 0x000fce0000000008 */
.L_x_13:
[----:B------:R-:W-:Y:S05]  /*1570*/  @!P2 BRA `(.L_x_16) ;  /* 0x00000000000ca947 */ /* 0x000fea0003800000 */
[----:B------:R-:W-:Y:S01]  /*1580*/  UCGABAR_WAIT ;  /* 0x0000000000007dc7 */ /* 0x000fe20008000000 */
[----:B------:R-:W-:Y:S01]  /*1590*/  CCTL.IVALL ;  /* 0x00000000ff00798f */ /* 0x000fe20002000000 */
[----:B------:R-:W-:Y:S05]  /*15a0*/  BRA `(.L_x_17) ;  /* 0x0000000000047947 */ /* 0x000fea0003800000 */
.L_x_16:
[----:B------:R-:W-:Y:S06]  /*15b0*/  BAR.SYNC.DEFER_BLOCKING 0x0 ;  /* 0x0000000000007b1d */ /* 0x000fec0000010000 */
.L_x_17:
[----:B------:R-:W-:Y:S05]  /*15c0*/  @!P4 BRA `(.L_x_18) ;  /* 0x000000540020c947 */ /* 0x000fea0003800000 */
[----:B------:R-:W-:-:S13]  /*15d0*/  ISETP.GT.U32.AND P0, PT, R35, 0x1, PT ;  /* 0x000000012300780c */ /* 0x000fda0003f04070 */
[----:B------:R-:W-:Y:S05]  /*15e0*/  @P0 EXIT ;  /* 0x000000000000094d */ /* 0x000fea0003800000 */
.L_x_19:
[----:B------:R-:W-:-:S08]  /*15f0*/  NOP ;  /* 0x0000000000007918 */ /* 0x000fd00000000000 */
[----:B------:R-:W1:Y:S02]  /*1600*/  USETMAXREG.TRY_ALLOC.CTAPOOL UP0, 0xe8 ;  /* 0x000000e8000079c8 */ /* 0x000e640008000600 */
[----:B-1----:R-:W-:-:S13]  /*1610*/  PLOP3.LUT P0, PT, PT, PT, UP0, 0x80, 0x0 ;  /* 0x000000000000781c */ /* 0x002fda0003f0f008 */
[----:B------:R-:W-:Y:S05]  /*1620*/  @!P0 BRA `(.L_x_19) ;  /* 0xfffffffc00f08947 */ /* 0x000fea000383ffff */
[----:B------:R-:W-:-:S13]  /*1630*/  LOP3.LUT P0, RZ, R8, 0xff, RZ, 0xc0, !PT ;  /* 0x000000ff08ff7812 */ /* 0x000fda000780c0ff */
[----:B------:R-:W-:Y:S05]  /*1640*/  @!P0 EXIT ;  /* 0x000000000000894d */ /* 0x000fea0003800000 */
[----:B------:R-:W1:Y:S01]  /*1650*/  S2UR UR4, SR_CgaCtaId ;  /* 0x00000000000479c3 */ /* 0x000e620000008800 */
[----:B------:R-:W-:Y:S01]  /*1660*/  VIADD R14, R14, 0xffffffff ;  /* 0xffffffff0e0e7836 */ /* 0x000fe20000000000 */
[CC--:B------:R-:W-:Y:S01]  /*1670*/  LEA.HI R4, R0.reuse, R3.reuse, RZ, 0x2 ;  /* 0x0000000300047211 */ /* 0x0c0fe200078f10ff */
[----:B------:R-:W-:Y:S01]  /*1680*/  UMOV UR41, 0x400 ;  /* 0x0000040000297882 */ /* 0x000fe20000000000 */
[----:B------:R-:W-:Y:S01]  /*1690*/  LEA.HI R0, R0, R3, RZ, 0x5 ;  /* 0x0000000300007211 */ /* 0x000fe200078f28ff */
[----:B------:R-:W-:Y:S01]  /*16a0*/  UISETP.LT.AND UP0, UPT, UR40, 0x1, UPT ;  /* 0x000000012800788c */ /* 0x000fe2000bf01270 */
[----:B------:R-:W-:Y:S01]  /*16b0*/  R2UR UR42, R14 ;  /* 0x000000000e2a72ca */ /* 0x000fe200000e0000 */
[----:B------:R-:W-:Y:S01]  /*16c0*/  ULDC UR6, c[0x0][0x284] ;  /* 0x0000a10000067ab9 */ /* 0x000fe20000000800 */
[--C-:B------:R-:W-:Y:S01]  /*16d0*/  SHF.R.S32.HI R92, RZ, 0x2, R4.reuse ;  /* 0x00000002ff5c7819 */ /* 0x100fe20000011404 */
[----:B------:R-:W-:Y:S01]  /*16e0*/  USEL UR43, UR40, 0x1, UP0 ;  /* 0x00000001282b7887 */ /* 0x000fe20008000000 */
[----:B------:R-:W-:Y:S01]  /*16f0*/  SHF.R.S32.HI R5, RZ, 0x1f, R4 ;  /* 0x0000001fff057819 */ /* 0x000fe20000011404 */
[----:B------:R-:W-:Y:S01]  /*1700*/  USHF.L.U32 UR46, UR40, 0x1, URZ ;  /* 0x00000001282e7899 */ /* 0x000fe2000800063f */
[----:B------:R-:W-:Y:S01]  /*1710*/  LOP3.LUT R94, R4, 0xfffffffc, RZ, 0xc0, !PT ;  /* 0xfffffffc045e7812 */ /* 0x000fe200078ec0ff */
[----:B------:R-:W-:Y:S01]  /*1720*/  UIADD3 UR43, -UR43, UR40, URZ ;  /* 0x000000282b2b7290 */ /* 0x000fe2000fffe13f */
[----:B------:R-:W-:-:S02]  /*1730*/  LEA.HI R5, R5, R92, RZ, 0x3 ;  /* 0x0000005c05057211 */ /* 0x000fc400078f18ff */
[----:B------:R-:W-:Y:S01]  /*1740*/  ISETP.NE.AND P0, PT, R14, RZ, PT ;  /* 0x000000ff0e00720c */ /* 0x000fe20003f05270 */
[----:B------:R-:W-:Y:S01]  /*1750*/  IMAD.IADD R94, R3, 0x1, -R94 ;  /* 0x00000001035e7824 */ /* 0x000fe200078e0a5e */
[----:B------:R-:W-:Y:S01]  /*1760*/  LOP3.LUT R5, R5, 0xfffffff8, RZ, 0xc0, !PT ;  /* 0xfffffff805057812 */ /* 0x000fe200078ec0ff */
[----:B------:R-:W-:Y:S01]  /*1770*/  USHF.L.U32 UR42, UR42, 0x3, URZ ;  /* 0x000000032a2a7899 */ /* 0x000fe2000800063f */
[----:B------:R-:W-:Y:S02]  /*1780*/  LOP3.LUT R102, R16, 0x1, RZ, 0xfc, !PT ;  /* 0x0000000110667812 */ /* 0x000fe400078efcff */
[----:B------:R-:W-:Y:S01]  /*1790*/  SEL R103, RZ, 0x1, P0 ;  /* 0x00000001ff677807 */ /* 0x000fe20000000000 */
[----:B------:R-:W-:Y:S01]  /*17a0*/  IMAD.IADD R92, R92, 0x1, -R5 ;  /* 0x000000015c5c7824 */ /* 0x000fe200078e0a05 */
[----:B-1----:R-:W-:Y:S01]  /*17b0*/  ULEA UR41, UR4, UR41, 0x18 ;  /* 0x0000002904297291 */ /* 0x002fe2000f8ec03f */
[----:B------:R-:W-:Y:S01]  /*17c0*/  SHF.R.S32.HI R5, RZ, 0x5, R0 ;  /* 0x00000005ff057819 */ /* 0x000fe20000011400 */
[----:B------:R-:W-:-:S02]  /*17d0*/  IMAD.U32 R96, RZ, RZ, UR42 ;  /* 0x0000002aff607e24 */ /* 0x000fc4000f8e00ff */
[----:B------:R-:W-:Y:S01]  /*17e0*/  UIADD3 UR47, UR41, 0x130, URZ ;  /* 0x00000130292f7890 */ /* 0x000fe2000fffe03f */
[--C-:B------:R-:W-:Y:S01]  /*17f0*/  SHF.R.S32.HI R93, RZ, 0x1f, R92.reuse ;  /* 0x0000001fff5d7819 */ /* 0x100fe2000001145c */
[----:B------:R-:W-:Y:S01]  /*1800*/  UIADD3 UR4, UR41, 0x200, URZ ;  /* 0x0000020029047890 */ /* 0x000fe2000fffe03f */
[C-C-:B------:R-:W-:Y:S01]  /*1810*/  IMAD R99, R5.reuse, -0x10, -R92.reuse ;  /* 0xfffffff005637824 */ /* 0x140fe200078e0a5c */
[----:B------:R-:W-:Y:S01]  /*1820*/  UIADD3 UR5, UR41, 0x12200, URZ ;  /* 0x0001220029057890 */ /* 0x000fe2000fffe03f */
[C---:B------:R-:W-:Y:S01]  /*1830*/  LOP3.LUT R98, R96.reuse, 0x8, RZ, 0xc0, !PT ;  /* 0x0000000860627812 */ /* 0x040fe200078ec0ff */
[----:B------:R-:W-:Y:S01]  /*1840*/  USHF.R.U32.HI UR4, URZ, 0x4, UR4 ;  /* 0x000000043f047899 */ /* 0x000fe20008011604 */
[----:B------:R-:W-:Y:S01]  /*1850*/  IMAD.U32 R95, RZ, RZ, UR47 ;  /* 0x0000002fff5f7e24 */ /* 0x000fe2000f8e00ff */
[----:B------:R-:W-:Y:S01]  /*1860*/  USHF.R.U32.HI UR5, URZ, 0x4, UR5 ;  /* 0x000000043f057899 */ /* 0x000fe20008011605 */
[----:B------:R-:W-:Y:S01]  /*1870*/  IMAD.WIDE R92, R5, 0x10, R92 ;  /* 0x00000010055c7825 */ /* 0x000fe200078e025c */
[----:B------:R-:W-:Y:S01]  /*1880*/  ULOP3.LUT UR4, UR4, 0x3fff, URZ, 0xc0, !UPT ;  /* 0x00003fff04047892 */ /* 0x000fe2000f8ec03f */
[----:B------:R-:W-:Y:S01]  /*1890*/  LOP3.LUT R96, R96, 0x8, RZ, 0xc, !PT ;  /* 0x0000000860607812 */ /* 0x000fe200078e0cff */
[----:B------:R-:W-:Y:S01]  /*18a0*/  ULOP3.LUT UR5, UR5, 0x3fff, URZ, 0xc0, !UPT ;  /* 0x00003fff05057892 */ /* 0x000fe2000f8ec03f */
[----:B------:R-:W-:Y:S01]  /*18b0*/  VIADD R97, R95, UR42 ;  /* 0x0000002a5f617c36 */ /* 0x000fe20008000000 */
[----:B------:R-:W-:Y:S01]  /*18c0*/  LOP3.LUT R98, R98, 0x18, RZ, 0x3c, !PT ;  /* 0x0000001862627812 */ /* 0x000fe200078e3cff */
[----:B------:R-:W-:Y:S01]  /*18d0*/  VIADD R99, R99, UR6 ;  /* 0x0000000663637c36 */ /* 0x000fe20008000000 */
[----:B------:R-:W-:-:S02]  /*18e0*/  ULOP3.LUT UR44, UR4, 0x10000, URZ, 0xfc, !UPT ;  /* 0x00010000042c7892 */ /* 0x000fc4000f8efc3f */
[----:B------:R-:W-:-:S12]  /*18f0*/  ULOP3.LUT UR45, UR5, 0x10000, URZ, 0xfc, !UPT ;  /* 0x00010000052d7892 */ /* 0x000fd8000f8efc3f */
.L_x_167:
[----:B------:R-:W-:Y:S01]  /*1900*/  SHF.L.U32 R0, R103, 0x1f, RZ ;  /* 0x0000001f67007819 */ /* 0x000fe200000006ff */
[----:B------:R-:W-:Y:S02]  /*1910*/  ULDC UR4, c[0x0][0x28c] ;  /* 0x0000a30000047ab9 */ /* 0x000fe40000000800 */
[----:B------:R-:W-:Y:S01]  /*1920*/  ISETP.LT.AND P1, PT, RZ, UR4, PT ;  /* 0x00000004ff007c0c */ /* 0x000fe2000bf21270 */
[----:B------:R-:W1:Y:S02]  /*1930*/  SYNCS.PHASECHK.TRANS64.TRYWAIT P0, [R95+UR42], R0 ;  /* 0x000000005f0075a7 */ /* 0x000e64000800016a */
[----:B-1-34-:R-:W-:Y:S10]  /*1940*/  @!P0 BRA `(.L_x_20) ;  /* 0x00000068008c8947 */ /* 0x01aff40003800000 */
.L_x_203:
[----:B------:R-:W-:Y:S05]  /*1950*/  @P1 BRA `(.L_x_21) ;  /* 0x0000000000401947 */ /* 0x000fea0003800000 */
[----:B-1----:R-:W-:Y:S01]  /*1960*/  MOV R0, 0x0 ;  /* 0x0000000000007802 */ /* 0x002fe20000000f00 */
[----:B------:R-:W-:Y:S01]  /*1970*/  ULDC.64 UR4, c[0x4][0x68] ;  /* 0x01001a0000047ab9 */ /* 0x000fe20000000a00 */
[----:B------:R-:W-:Y:S01]  /*1980*/  ULDC.64 UR6, c[0x4][0x8] ;  /* 0x0100020000067ab9 */ /* 0x000fe20000000a00 */
[----:B------:R-:W-:Y:S01]  /*1990*/  IMAD.U32 R4, RZ, RZ, UR4 ;  /* 0x00000004ff047e24 */ /* 0x000fe2000f8e00ff */
[----:B------:R1:W2:Y:S01]  /*19a0*/  LDC.64 R14, c[0x4][R0] ;  /* 0x01000000000e7b82 */ /* 0x0002a20000000a00 */
[----:B------:R-:W-:Y:S01]  /*19b0*/  IMAD.U32 R5, RZ, RZ, UR5 ;  /* 0x00000005ff057e24 */ /* 0x000fe2000f8e00ff */
[----:B------:R-:W-:Y:S01]  /*19c0*/  ULDC.64 UR4, c[0x4][0x70] ;  /* 0x01001c0000047ab9 */ /* 0x000fe20000000a00 */
[----:B------:R-:W-:Y:S02]  /*19d0*/  IMAD.U32 R10, RZ, RZ, UR6 ;  /* 0x00000006ff0a7e24 */ /* 0x000fe4000f8e00ff */
[----:B------:R-:W-:Y:S02]  /*19e0*/  IMAD.U32 R6, RZ, RZ, UR4 ;  /* 0x00000004ff067e24 */ /* 0x000fe4000f8e00ff */
[----:B------:R-:W-:-:S02]  /*19f0*/  IMAD.U32 R7, RZ, RZ, UR5 ;  /* 0x00000005ff077e24 */ /* 0x000fc4000f8e00ff */
[----:B------:R-:W-:Y:S02]  /*1a00*/  IMAD.U32 R11, RZ, RZ, UR7 ;  /* 0x00000007ff0b7e24 */ /* 0x000fe4000f8e00ff */
[----:B------:R-:W-:Y:S02]  /*1a10*/  IMAD.MOV.U32 R8, RZ, RZ, 0x1e1 ;  /* 0x000001e1ff087424 */ /* 0x000fe400078e00ff */
[----:B0-----:R-:W-:Y:S02]  /*1a20*/  IMAD.MOV.U32 R12, RZ, RZ, 0x1 ;  /* 0x00000001ff0c7424 */ /* 0x001fe400078e00ff */
[----:B-1----:R-:W-:-:S07]  /*1a30*/  IMAD.MOV.U32 R13, RZ, RZ, RZ ;  /* 0x000000ffff0d7224 */ /* 0x002fce00078e00ff */
[----:B------:R-:W-:-:S07]  /*1a40*/  LEPC R20, `(.L_x_21) ;  /* 0x000000001014794e */ /* 0x000fce0000000000 */
[----:B--2--5:R-:W-:Y:S05]  /*1a50*/  CALL.ABS.NOINC R14 ;  /* 0x000000000e007343 */ /* 0x024fea0003c00000 */
.L_x_21:
[----:B------:R-:W-:-:S13]  /*1a60*/  ISETP.NE.AND P0, PT, R102, 0x3, PT ;  /* 0x000000036600780c */ /* 0x000fda0003f05270 */
[----:B------:R-:W-:Y:S05]  /*1a70*/  @!P0 BRA `(.L_x_22) ;  /* 0x0000000000048947 */ /* 0x000fea0003800000 */
[----:B------:R-:W-:Y:S01]  /*1a80*/  BPT.TRAP 0x1 ;  /* 0x000000040000795c */ /* 0x000fe20000300000 */
.L_x_22:
[----:B------:R-:W-:Y:S02]  /*1a90*/  IMAD.U32 R3, RZ, RZ, UR38 ;  /* 0x00000026ff037e24 */ /* 0x000fe4000f8e00ff */
[----:B-1----:R-:W-:-:S03]  /*1aa0*/  IMAD.U32 R0, RZ, RZ, UR39 ;  /* 0x00000027ff007e24 */ /* 0x002fc6000f8e00ff */
[----:B------:R-:W-:Y:S02]  /*1ab0*/  LEA R3, R3, UR41, 0x3 ;  /* 0x0000002903037c11 */ /* 0x000fe4000f8e18ff */
[----:B------:R-:W-:-:S04]  /*1ac0*/  SHF.L.U32 R0, R0, 0x1f, RZ ;  /* 0x0000001f00007819 */ /* 0x000fc800000006ff */
[----:B------:R1:W2:Y:S01]  /*1ad0*/  SYNCS.PHASECHK.TRANS64.TRYWAIT P1, [R3+URZ], R0 ;  /* 0x00000000030075a7 */ /* 0x0002a2000802017f */
[----:B------:R-:W-:Y:S05]  /*1ae0*/  @!P0 BRA `(.L_x_23) ;  /* 0x0000000000048947 */ /* 0x000fea0003800000 */
[----:B------:R-:W-:Y:S01]  /*1af0*/  BPT.TRAP 0x1 ;  /* 0x000000040000795c */ /* 0x000fe20000300000 */
.L_x_23:
[----:B--2---:R-:W-:Y:S05]  /*1b00*/  @P1 BRA `(.L_x_24) ;  /* 0x0000000000081947 */ /* 0x004fea0003800000 */
[----:B------:R-:W2:Y:S02]  /*1b10*/  SYNCS.PHASECHK.TRANS64.TRYWAIT P1, [R3+URZ], R0 ;  /* 0x00000000030075a7 */ /* 0x000ea4000802017f */
[----:B--2---:R-:W-:Y:S05]  /*1b20*/  @!P1 BRA `(.L_x_25) ;  /* 0x0000006800289947 */ /* 0x004fea0003800000 */
.L_x_24:
[----:B------:R-:W-:Y:S05]  /*1b30*/  WARPSYNC.ALL ;  /* 0x0000000000007948 */ /* 0x000fea0003800000 */
[----:B------:R-:W-:Y:S01]  /*1b40*/  ULEA UR4, UR38, UR44, 0x8 ;  /* 0x0000002c26047291 */ /* 0x000fe2000f8e403f */
[----:B------:R-:W-:Y:S01]  /*1b50*/  WARPGROUP.ARRIVE ;  /* 0x00000000000079c5 */ /* 0x000fe20000000000 */
[----:B------:R-:W-:Y:S01]  /*1b60*/  ULEA UR6, UR38, UR45, 0x9 ;  /* 0x0000002d26067291 */ /* 0x000fe2000f8e483f */
[----:B-12---:R-:W-:Y:S01]  /*1b70*/  IMAD.U32 R0, RZ, RZ, UR43 ;  /* 0x0000002bff007e24 */ /* 0x006fe2000f8e00ff */
[----:B------:R-:W-:Y:S01]  /*1b80*/  UMOV UR5, 0x80000020 ;  /* 0x8000002000057882 */ /* 0x000fe20000000000 */
[----:B------:R-:W-:-:S03]  /*1b90*/  UMOV UR7, 0x80000020 ;  /* 0x8000002000077882 */ /* 0x000fc60000000000 */
[----:B------:R-:W-:-:S03]  /*1ba0*/  ISETP.GE.AND P1, PT, R0, 0x1, PT ;  /* 0x000000010000780c */ /* 0x000fc60003f26270 */
[----:B------:R-:W-:Y:S01]  /*1bb0*/  HGMMA.64x128x16.F32.BF16 R24, gdesc[UR4], RZ, !UPT, gsb0 ;  /* 0x01e00000041879f0 */ /* 0x000fe2000c0018ff */
[----:B------:R-:W-:Y:S02]  /*1bc0*/  UIADD3 UR4, UR4, 0x2, URZ ;  /* 0x0000000204047890 */ /* 0x000fe4000fffe03f */
[----:B------:R-:W-:Y:S01]  /*1bd0*/  UIADD3 UR6, UR6, 0x2, URZ ;  /* 0x0000000206067890 */ /* 0x000fe2000fffe03f */
[----:B------:R-:W-:Y:S01]  /*1be0*/  UMOV UR5, 0x80000020 ;  /* 0x8000002000057882 */ /* 0x000fe20000000000 */
[----:B------:R-:W-:Y:S01]  /*1bf0*/  UMOV UR7, 0x80000020 ;  /* 0x8000002000077882 */ /* 0x000fe20000000000 */
[----:B------:R-:W-:Y:S02]  /*1c00*/  WARPGROUP.DEPBAR.LE gsb0, 0x0 ;  /* 0x00008000000079c5 */ /* 0x000fe40000010000 */
[----:B------:R-:W-:-:S06]  /*1c10*/  WARPGROUP.ARRIVE ;  /* 0x00000000000079c5 */ /* 0x000fcc0000000000 */
[----:B------:R-:W-:Y:S03]  /*1c20*/  HGMMA.64x128x16.F32.BF16 R24, gdesc[UR4], R24, gsb0 ;  /* 0x01e00000041879f0 */ /* 0x000fe60008001818 */
[----:B------:R-:W-:Y:S02]  /*1c30*/  WARPGROUP.DEPBAR.LE gsb0, 0x0 ;  /* 0x00008000000079c5 */ /* 0x000fe40000010000 */
[----:B------:R-:W-:Y:S05]  /*1c40*/  @!P1 BRA `(.L_x_26) ;  /* 0x0000000000d49947 */ /* 0x000fea0003800000 */
[----:B------:R-:W-:Y:S01]  /*1c50*/  UIADD3 UR4, UR38, 0x1, URZ ;  /* 0x0000000126047890 */ /* 0x000fe2000fffe03f */
[----:B------:R-:W-:Y:S02]  /*1c60*/  IMAD.U32 R0, RZ, RZ, UR43 ;  /* 0x0000002bff007e24 */ /* 0x000fe4000f8e00ff */
[----:B------:R-:W-:Y:S01]  /*1c70*/  IMAD.U32 R3, RZ, RZ, UR38 ;  /* 0x00000026ff037e24 */ /* 0x000fe2000f8e00ff */
[----:B------:R-:W-:-:S04]  /*1c80*/  UISETP.NE.AND UP0, UPT, UR4, 0x12, UPT ;  /* 0x000000120400788c */ /* 0x000fc8000bf05270 */
[----:B------:R-:W-:Y:S02]  /*1c90*/  USEL UR5, URZ, 0x1, UP0 ;  /* 0x000000013f057887 */ /* 0x000fe40008000000 */
[----:B------:R-:W-:Y:S02]  /*1ca0*/  USEL UR8, UR4, URZ, UP0 ;  /* 0x0000003f04087287 */ /* 0x000fe40008000000 */
[----:B------:R-:W-:-:S06]  /*1cb0*/  ULOP3.LUT UR5, UR39, UR5, URZ, 0x3c, !UPT ;  /* 0x0000000527057292 */ /* 0x000fcc000f8e3c3f */
[----:B------:R-:W-:-:S07]  /*1cc0*/  IMAD.U32 R6, RZ, RZ, UR5 ;  /* 0x00000005ff067e24 */ /* 0x000fce000f8e00ff */
.L_x_33:
[----:B------:R-:W-:Y:S05]  /*1cd0*/  @!P0 BRA `(.L_x_27) ;  /* 0x0000000000048947 */ /* 0x000fea0003800000 */
[----:B------:R-:W-:Y:S01]  /*1ce0*/  BPT.TRAP 0x1 ;  /* 0x000000040000795c */ /* 0x000fe20000300000 */
.L_x_27:
[----:B------:R-:W-:Y:S01]  /*1cf0*/  ULEA UR4, UR8, UR41, 0x3 ;  /* 0x0000002908047291 */ /* 0x000fe2000f8e183f */
[----:B------:R-:W-:-:S08]  /*1d00*/  SHF.L.U32 R4, R6, 0x1f, RZ ;  /* 0x0000001f06047819 */ /* 0x000fd000000006ff */
[----:B------:R1:W2:Y:S01]  /*1d10*/  SYNCS.PHASECHK.TRANS64.TRYWAIT P1, [UR4], R4 ;  /* 0x00000004ff0075a7 */ /* 0x0002a20008020144 */
[----:B------:R-:W-:Y:S05]  /*1d20*/  @!P0 BRA `(.L_x_28) ;  /* 0x0000000000048947 */ /* 0x000fea0003800000 */
[----:B------:R-:W-:Y:S01]  /*1d30*/  BPT.TRAP 0x1 ;  /* 0x000000040000795c */ /* 0x000fe20000300000 */
.L_x_28:
[----:B--2---:R-:W-:Y:S05]  /*1d40*/  @P1 BRA `(.L_x_29) ;  /* 0x0000000000081947 */ /* 0x004fea0003800000 */
[----:B------:R-:W2:Y:S02]  /*1d50*/  SYNCS.PHASECHK.TRANS64.TRYWAIT P1, [UR4], R4 ;  /* 0x00000004ff0075a7 */ /* 0x000ea40008020144 */
[----:B--2---:R-:W-:Y:S05]  /*1d60*/  @!P1 BRA `(.L_x_30) ;  /* 0x0000006400ac9947 */ /* 0x004fea0003800000 */
.L_x_29:
[----:B------:R-:W-:Y:S01]  /*1d70*/  ULEA UR4, UR8, UR44, 0x8 ;  /* 0x0000002c08047291 */ /* 0x000fe2000f8e403f */
[----:B------:R-:W-:Y:S01]  /*1d80*/  WARPGROUP.ARRIVE ;  /* 0x00000000000079c5 */ /* 0x000fe20000000000 */
[----:B------:R-:W-:Y:S01]  /*1d90*/  ULEA UR6, UR8, UR45, 0x9 ;  /* 0x0000002d08067291 */ /* 0x000fe2000f8e483f */
[----:B------:R-:W-:Y:S01]  /*1da0*/  UMOV UR5, 0x80000020 ;  /* 0x8000002000057882 */ /* 0x000fe20000000000 */
[----:B------:R-:W-:-:S07]  /*1db0*/  UMOV UR7, 0x80000020 ;  /* 0x8000002000077882 */ /* 0x000fce0000000000 */
[----:B------:R-:W-:Y:S01]  /*1dc0*/  HGMMA.64x128x16.F32.BF16 R24, gdesc[UR4], R24, gsb0 ;  /* 0x01e00000041879f0 */ /* 0x000fe20008001818 */
        /* <DEDUP_REMOVED lines=9> */
[----:B------:R-:W-:Y:S01]  /*1e60*/  BPT.TRAP 0x1 ;  /* 0x000000040000795c */ /* 0x000fe20000300000 */
.L_x_31:
[----:B------:R-:W-:-:S13]  /*1e70*/  ISETP.NE.AND P1, PT, R89, RZ, PT ;  /* 0x000000ff5900720c */ /* 0x000fda0003f25270 */
[----:B-12---:R-:W-:-:S05]  /*1e80*/  @P1 LEA R4, R3, UR41, 0x3 ;  /* 0x0000002903041c11 */ /* 0x006fca000f8e18ff */
[----:B------:R-:W-:-:S05]  /*1e90*/  @P1 VIADD R5, R4, 0x90 ;  /* 0x0000009004051836 */ /* 0x000fca0000000000 */
[----:B------:R-:W-:-:S04]  /*1ea0*/  @P1 PRMT R5, R88, 0x654, R5 ;  /* 0x0000065458051816 */ /* 0x000fc80000000005 */
[----:B------:R1:W-:Y:S01]  /*1eb0*/  @P1 SYNCS.ARRIVE.TRANS64.RED.A1T0 RZ, [R5+URZ], RZ ;  /* 0x000000ff05ff19a7 */ /* 0x0003e2000810043f */
[----:B------:R-:W-:-:S13]  /*1ec0*/  ISETP.GT.U32.AND P1, PT, R16, 0x1, PT ;  /* 0x000000011000780c */ /* 0x000fda0003f24070 */
[----:B-1----:R-:W-:Y:S05]  /*1ed0*/  @P1 BRA `(.L_x_32) ;  /* 0x0000000000041947 */ /* 0x002fea0003800000 */
[----:B------:R-:W-:Y:S01]  /*1ee0*/  BPT.TRAP 0x1 ;  /* 0x000000040000795c */ /* 0x000fe20000300000 */
.L_x_32:
[----:B------:R-:W-:Y:S01]  /*1ef0*/  UIADD3 UR8, UR8, 0x1, URZ ;  /* 0x0000000108087890 */ /* 0x000fe2000fffe03f */
[C---:B------:R-:W-:Y:S01]  /*1f00*/  ISETP.GT.AND P2, PT, R0.reuse, 0x1, PT ;  /* 0x000000010000780c */ /* 0x040fe20003f44270 */
[----:B------:R-:W-:Y:S02]  /*1f10*/  VIADD R3, R3, 0x1 ;  /* 0x0000000103037836 */ /* 0x000fe40000000000 */
[----:B------:R-:W-:Y:S01]  /*1f20*/  UISETP.NE.AND UP0, UPT, UR8, 0x12, UPT ;  /* 0x000000120800788c */ /* 0x000fe2000bf05270 */
[----:B------:R-:W-:Y:S02]  /*1f30*/  VIADD R0, R0, 0xffffffff ;  /* 0xffffffff00007836 */ /* 0x000fe40000000000 */
[C---:B------:R-:W-:Y:S01]  /*1f40*/  ISETP.NE.AND P1, PT, R3.reuse, 0x12, PT ;  /* 0x000000120300780c */ /* 0x040fe20003f25270 */
[----:B------:R-:W-:Y:S02]  /*1f50*/  USEL UR4, URZ, 0x1, UP0 ;  /* 0x000000013f047887 */ /* 0x000fe40008000000 */
[----:B------:R-:W-:Y:S01]  /*1f60*/  USEL UR8, UR8, URZ, UP0 ;  /* 0x0000003f08087287 */ /* 0x000fe20008000000 */
[----:B------:R-:W-:-:S03]  /*1f70*/  SEL R3, R3, RZ, P1 ;  /* 0x000000ff03037207 */ /* 0x000fc60000800000 */
[----:B------:R-:W-:Y:S01]  /*1f80*/  LOP3.LUT R6, R6, UR4, RZ, 0x3c, !PT ;  /* 0x0000000406067c12 */ /* 0x000fe2000f8e3cff */
[----:B------:R-:W-:Y:S07]  /*1f90*/  @P2 BRA `(.L_x_33) ;  /* 0xfffffffc004c2947 */ /* 0x000fee000383ffff */
.L_x_26:
[----:B------:R-:W1:Y:S01]  /*1fa0*/  LDC R0, c[0x0][0x28c] ;  /* 0x0000a300ff007b82 */ /* 0x000e620000000800 */
[----:B------:R2:W-:Y:S01]  /*1fb0*/  SYNCS.ARRIVE.TRANS64.A1T0 RZ, [R96+UR47], RZ ;  /* 0x000000ff60ff79a7 */ /* 0x0005e2000810002f */
[----:B-1----:R-:W-:-:S13]  /*1fc0*/  ISETP.GE.AND P1, PT, R0, 0x1, PT ;  /* 0x000000010000780c */ /* 0x002fda0003f26270 */
[----:B--2---:R-:W-:Y:S05]  /*1fd0*/  @!P1 BRA `(.L_x_34) ;  /* 0x0000000000449947 */ /* 0x004fea0003800000 */
[----:B------:R-:W-:Y:S05]  /*1fe0*/  @!P0 BRA `(.L_x_35) ;  /* 0x0000000000048947 */ /* 0x000fea0003800000 */
[----:B------:R-:W-:Y:S01]  /*1ff0*/  BPT.TRAP 0x1 ;  /* 0x000000040000795c */ /* 0x000fe20000300000 */
.L_x_35:
[----:B------:R-:W-:-:S13]  /*2000*/  ISETP.NE.AND P0, PT, R89, RZ, PT ;  /* 0x000000ff5900720c */ /* 0x000fda0003f05270 */
[----:B------:R-:W-:-:S05]  /*2010*/  VOTEU.ANY UP0, P0 ;  /* 0x00000000003f7886 */ /* 0x000fca0000000100 */
[----:B------:R-:W-:-:S06]  /*2020*/  @UP0 UIADD3 UR4, UR43, UR38, URZ ;  /* 0x000000262b040290 */ /* 0x000fcc000fffe03f */
[----:B------:R-:W-:Y:S02]  /*2030*/  IMAD.U32 R4, RZ, RZ, UR4 ;  /* 0x00000004ff047e24 */ /* 0x000fe4000f8e00ff */
[----:B------:R-:W-:Y:S02]  /*2040*/  IMAD.U32 R3, RZ, RZ, UR4 ;  /* 0x00000004ff037e24 */ /* 0x000fe4000f8e00ff */
[----:B------:R-:W-:-:S05]  /*2050*/  @P0 IMAD.WIDE.U32 R4, R4, 0x38e38e39, RZ ;  /* 0x38e38e3904040825 */ /* 0x000fca00078e00ff */
[----:B------:R-:W-:-:S05]  /*2060*/  @P0 SHF.R.U32.HI R0, RZ, 0x2, R5 ;  /* 0x00000002ff000819 */ /* 0x000fca0000011605 */
[----:B------:R-:W-:-:S05]  /*2070*/  @P0 IMAD R0, R0, -0x12, R3 ;  /* 0xffffffee00000824 */ /* 0x000fca00078e0203 */
[----:B------:R-:W-:-:S05]  /*2080*/  @P0 LEA R0, R0, UR41, 0x3 ;  /* 0x0000002900000c11 */ /* 0x000fca000f8e18ff */
[----:B------:R-:W-:-:S05]  /*2090*/  @P0 VIADD R3, R0, 0x90 ;  /* 0x0000009000030836 */ /* 0x000fca0000000000 */
[----:B------:R-:W-:-:S04]  /*20a0*/  @P0 PRMT R3, R88, 0x654, R3 ;  /* 0x0000065458030816 */ /* 0x000fc80000000003 */
[----:B------:R1:W-:Y:S01]  /*20b0*/  @P0 SYNCS.ARRIVE.TRANS64.RED.A1T0 RZ, [R3+URZ], RZ ;  /* 0x000000ff03ff09a7 */ /* 0x0003e2000810043f */
[----:B------:R-:W-:-:S13]  /*20c0*/  ISETP.GT.U32.AND P0, PT, R16, 0x1, PT ;  /* 0x000000011000780c */ /* 0x000fda0003f04070 */
[----:B-1----:R-:W-:Y:S05]  /*20d0*/  @P0 BRA `(.L_x_34) ;  /* 0x0000000000040947 */ /* 0x002fea0003800000 */
[----:B------:R-:W-:Y:S01]  /*20e0*/  BPT.TRAP 0x1 ;  /* 0x000000040000795c */ /* 0x000fe20000300000 */
.L_x_34:
[----:B------:R-:W-:Y:S01]  /*20f0*/  SHF.L.U32 R0, R103, 0x1f, RZ ;  /* 0x0000001f67007819 */ /* 0x000fe200000006ff */
[----:B------:R-:W-:Y:S01]  /*2100*/  UIADD3 UR38, UR46, UR38, URZ ;  /* 0x000000262e267290 */ /* 0x000fe2000fffe03f */
[----:B------:R-:W1:Y:S01]  /*2110*/  LDC R9, c[0x0][0x288] ;  /* 0x0000a200ff097b82 */ /* 0x000e620000000800 */
[----:B------:R-:W-:Y:S01]  /*2120*/  UISETP.GE.U32.AND UP1, UPT, UR46, 0x12, UPT ;  /* 0x000000122e00788c */ /* 0x000fe2000bf26070 */
[----:B------:R-:W-:Y:S01]  /*2130*/  IMAD.SHL.U32 R10, R94, 0x2, RZ ;  /* 0x000000025e0a7824 */ /* 0x000fe200078e00ff */
[----:B------:R-:W-:Y:S02]  /*2140*/  UISETP.GT.U32.AND UP0, UPT, UR38, 0x11, UPT ;  /* 0x000000112600788c */ /* 0x000fe4000bf04070 */
[----:B------:R-:W-:Y:S02]  /*2150*/  UIMAD.WIDE.U32 UR4, UR38, 0x38e38e39, URZ ;  /* 0x38e38e39260478a5 */ /* 0x000fe4000f8e003f */
[----:B------:R-:W-:Y:S01]  /*2160*/  UISETP.LT.U32.AND UP0, UPT, UR46, 0x12, UP0 ;  /* 0x000000122e00788c */ /* 0x000fe20008701070 */
[----:B------:R-:W2:Y:S01]  /*2170*/  SYNCS.PHASECHK.TRANS64.TRYWAIT P0, [R95+UR42+0x10], R0 ;  /* 0x000010005f0075a7 */ /* 0x000ea2000800016a */
[----:B------:R-:W-:Y:S01]  /*2180*/  USHF.R.U32.HI UR4, URZ, 0x2, UR5 ;  /* 0x000000023f047899 */ /* 0x000fe20008011605 */
[----:B------:R-:W-:Y:S01]  /*2190*/  SHF.R.S32.HI R11, RZ, 0x1f, R10 ;  /* 0x0000001fff0b7819 */ /* 0x000fe2000001140a */
[----:B------:R-:W-:-:S02]  /*21a0*/  USEL UR6, URZ, 0x1, !UP0 ;  /* 0x000000013f067887 */ /* 0x000fc4000c000000 */
[----:B------:R-:W-:Y:S02]  /*21b0*/  UIMAD UR38, UR4, -0x12, UR38 ;  /* 0xffffffee042678a4 */ /* 0x000fe4000f8e0226 */
[----:B------:R-:W-:-:S04]  /*21c0*/  ULOP3.LUT UR39, UR39, UR6, URZ, 0x3c, !UPT ;  /* 0x0000000627277292 */ /* 0x000fc8000f8e3c3f */
[----:B------:R-:W-:Y:S01]  /*21d0*/  @UP1 ULOP3.LUT UR39, UR39, 0x1, UR4, 0x78, !UPT ;  /* 0x0000000127271892 */ /* 0x000fe2000f8e7804 */
[----:B-12---:R-:W-:Y:S11]  /*21e0*/  @!P0 BRA `(.L_x_36) ;  /* 0x0000006000a48947 */ /* 0x006ff60003800000 */
.L_x_204:
[----:B-1----:R-:W-:Y:S01]  /*21f0*/  IMAD.SHL.U32 R0, R19, 0x40, RZ ;  /* 0x0000004013007824 */ /* 0x002fe200078e00ff */
[----:B------:R-:W-:Y:S01]  /*2200*/  ULDC UR6, c[0x0][0x284] ;  /* 0x0000a10000067ab9 */ /* 0x000fe20000000800 */
[----:B------:R-:W-:Y:S01]  /*2210*/  IMAD.SHL.U32 R20, R22, 0x80, RZ ;  /* 0x0000008016147824 */ /* 0x000fe200078e00ff */
[----:B0-----:R-:W-:Y:S01]  /*2220*/  SHF.R.S32.HI R13, RZ, 0x1f, R2 ;  /* 0x0000001fff0d7819 */ /* 0x001fe20000011402 */
[----:B------:R-:W-:Y:S01]  /*2230*/  ULDC.64 UR4, c[0x0][0x5d0] ;  /* 0x0001740000047ab9 */ /* 0x000fe20000000a00 */
[----:B------:R-:W-:Y:S01]  /*2240*/  ISETP.GE.AND P0, PT, R0, UR6, PT ;  /* 0x0000000600007c0c */ /* 0x000fe2000bf06270 */
[----:B------:R-:W-:Y:S01]  /*2250*/  IMAD.WIDE.U32 R4, R2, UR4, R10 ;  /* 0x0000000402047c25 */ /* 0x000fe2000f8e000a */
[----:B------:R-:W-:Y:S02]  /*2260*/  SHF.R.S32.HI R21, RZ, 0x1f, R20 ;  /* 0x0000001fff157819 */ /* 0x000fe40000011414 */
[C---:B------:R-:W-:Y:S01]  /*2270*/  ISETP.GE.OR P0, PT, R20.reuse, R9, P0 ;  /* 0x000000091400720c */ /* 0x040fe20000706670 */
[----:B------:R-:W-:Y:S01]  /*2280*/  IMAD R3, R13, UR4, RZ ;  /* 0x000000040d037c24 */ /* 0x000fe2000f8e02ff */
[----:B------:R-:W-:-:S03]  /*2290*/  IADD3 R4, P1, R20, R4, RZ ;  /* 0x0000000414047210 */ /* 0x000fc60007f3e0ff */
[----:B------:R-:W-:-:S05]  /*22a0*/  IMAD R3, R2, UR5, R3 ;  /* 0x0000000502037c24 */ /* 0x000fca000f8e0203 */
[----:B------:R-:W-:-:S03]  /*22b0*/  IADD3.X R5, R21, R5, R3, P1, !PT ;  /* 0x0000000515057210 */ /* 0x000fc60000ffe403 */
[----:B------:R-:W-:Y:S05]  /*22c0*/  @P0 BRA `(.L_x_37) ;  /* 0x0000004000300947 */ /* 0x000fea0003800000 */
[----:B------:R-:W0:Y:S01]  /*22d0*/  LDC.64 R6, c[0x0][0x5c8] ;  /* 0x00017200ff067b82 */ /* 0x000e220000000a00 */
[----:B-----5:R-:W-:Y:S01]  /*22e0*/  FSETP.NEU.AND P0, PT, R91, RZ, PT ;  /* 0x000000ff5b00720b */ /* 0x020fe20003f0d000 */
[----:B------:R-:W-:Y:S01]  /*22f0*/  IMAD R3, R94, -0x2, R9 ;  /* 0xfffffffe5e037824 */ /* 0x000fe200078e0209 */
[----:B------:R-:W-:Y:S01]  /*2300*/  BSSY B0, `(.L_x_37) ;  /* 0x0000408000007945 */ /* 0x000fe20003800000 */
[----:B------:R-:W-:-:S04]  /*2310*/  IMAD.WIDE R104, R19, 0x40, R92 ;  /* 0x0000004013687825 */ /* 0x000fc800078e025c */
[----:B------:R-:W-:Y:S02]  /*2320*/  IMAD.IADD R3, R3, 0x1, -R20 ;  /* 0x0000000103037824 */ /* 0x000fe400078e0a14 */
[----:B------:R-:W-:-:S03]  /*2330*/  IMAD.IADD R0, R99, 0x1, -R0 ;  /* 0x0000000163007824 */ /* 0x000fc600078e0a00 */
[----:B------:R-:W-:-:S04]  /*2340*/  ISETP.GT.AND P2, PT, R3, RZ, PT ;  /* 0x000000ff0300720c */ /* 0x000fc80003f44270 */
[----:B------:R-:W-:Y:S01]  /*2350*/  ISETP.GT.AND P1, PT, R0, RZ, P2 ;  /* 0x000000ff0000720c */ /* 0x000fe20001724270 */
[-C--:B0-----:R-:W-:Y:S02]  /*2360*/  IMAD R8, R105, R6.reuse, RZ ;  /* 0x0000000669087224 */ /* 0x081fe400078e02ff */
[----:B------:R-:W-:-:S04]  /*2370*/  IMAD.WIDE.U32 R106, R104, R6, R4 ;  /* 0x00000006686a7225 */ /* 0x000fc800078e0004 */
[----:B------:R-:W-:-:S04]  /*2380*/  IMAD R5, R104, R7, R8 ;  /* 0x0000000768057224 */ /* 0x000fc800078e0208 */
[----:B------:R-:W-:Y:S01]  /*2390*/  IMAD.IADD R9, R107, 0x1, R5 ;  /* 0x000000016b097824 */ /* 0x000fe200078e0205 */
[----:B------:R-:W-:Y:S06]  /*23a0*/  @!P0 BRA `(.L_x_38) ;  /* 0x0000002c00248947 */ /* 0x000fec0003800000 */
[----:B------:R-:W0:Y:S01]  /*23b0*/  LDC.64 R108, c[0x0][0x5b8] ;  /* 0x00016e00ff6c7b82 */ /* 0x000e220000000a00 */
[----:B------:R-:W-:-:S07]  /*23c0*/  ULDC.64 UR4, c[0x0][0x5c0] ;  /* 0x0001700000047ab9 */ /* 0x000fce0000000a00 */
[----:B------:R-:W1:Y:S08]  /*23d0*/  LDC.64 R110, c[0x0][0x5b0] ;  /* 0x00016c00ff6e7b82 */ /* 0x000e700000000a00 */
[----:B------:R-:W2:Y:S01]  /*23e0*/  LDC.64 R112, c[0x0][0x5a8] ;  /* 0x00016a00ff707b82 */ /* 0x000ea20000000a00 */
[-C--:B0-----:R-:W-:Y:S02]  /*23f0*/  IMAD R8, R13, R108.reuse, RZ ;  /* 0x0000006c0d087224 */ /* 0x081fe400078e02ff */
[----:B------:R-:W-:-:S04]  /*2400*/  IMAD.WIDE.U32 R4, R2, R108, R10 ;  /* 0x0000006c02047225 */ /* 0x000fc800078e000a */
[----:B------:R-:W-:Y:S01]  /*2410*/  IMAD R107, R2, R109, R8 ;  /* 0x0000006d026b7224 */ /* 0x000fe200078e0208 */
[----:B------:R-:W-:Y:S01]  /*2420*/  IADD3 R12, P0, R20, R4, RZ ;  /* 0x00000004140c7210 */ /* 0x000fe20007f1e0ff */
[----:B-1----:R-:W-:-:S03]  /*2430*/  IMAD R4, R105, R110, RZ ;  /* 0x0000006e69047224 */ /* 0x002fc600078e02ff */
[----:B------:R-:W-:Y:S01]  /*2440*/  IADD3.X R13, R21, R5, R107, P0, !PT ;  /* 0x00000005150d7210 */ /* 0x000fe200007fe46b */
[C---:B------:R-:W-:Y:S02]  /*2450*/  IMAD R109, R104.reuse, R111, R4 ;  /* 0x0000006f686d7224 */ /* 0x040fe400078e0204 */
[----:B------:R-:W-:-:S04]  /*2460*/  IMAD.WIDE.U32 R4, R104, R110, R12 ;  /* 0x0000006e68047225 */ /* 0x000fc800078e000c */
[----:B------:R-:W-:Y:S01]  /*2470*/  IMAD.IADD R5, R5, 0x1, R109 ;  /* 0x0000000105057824 */ /* 0x000fe200078e026d */
[----:B--2---:R-:W-:-:S04]  /*2480*/  LEA R14, P0, R4, R112, 0x1 ;  /* 0x00000070040e7211 */ /* 0x004fc800078008ff */
[----:B------:R-:W-:-:S05]  /*2490*/  LEA.HI.X R15, R4, R113, R5, 0x1, P0 ;  /* 0x00000071040f7211 */ /* 0x000fca00000f0c05 */
[----:B------:R-:W2:Y:S01]  /*24a0*/  @P1 LDG.E.LTC128B.U16 R19, desc[UR36][R14.64] ;  /* 0x000000240e131981 */ /* 0x000ea2000c1e1520 */
[----:B------:R-:W-:Y:S01]  /*24b0*/  IMAD.WIDE.U32 R4, R104, R110, R20 ;  /* 0x0000006e68047225 */ /* 0x000fe200078e0014 */
[----:B------:R-:W-:Y:S02]  /*24c0*/  BSSY B1, `(.L_x_39) ;  /* 0x0000015000017945 */ /* 0x000fe40003800000 */
[----:B------:R-:W-:-:S04]  /*24d0*/  IADD3 R100, P0, R10, R4, RZ ;  /* 0x000000040a647210 */ /* 0x000fc80007f1e0ff */
[----:B------:R-:W-:Y:S02]  /*24e0*/  IADD3.X R101, R11, R109, R5, P0, !PT ;  /* 0x0000006d0b657210 */ /* 0x000fe400007fe405 */
[----:B------:R-:W-:Y:S01]  /*24f0*/  LEA R8, P0, R106, UR4, 0x1 ;  /* 0x000000046a087c11 */ /* 0x000fe2000f8008ff */
[----:B------:R-:W-:-:S03]  /*2500*/  IMAD.WIDE.U32 R100, R2, R108, R100 ;  /* 0x0000006c02647225 */ /* 0x000fc600078e0064 */
[----:B------:R-:W-:Y:S02]  /*2510*/  LEA.HI.X R9, R106, UR5, R9, 0x1, P0 ;  /* 0x000000056a097c11 */ /* 0x000fe400080f0c09 */
[----:B------:R-:W-:-:S04]  /*2520*/  ISETP.GT.AND P0, PT, R3, 0x1, PT ;  /* 0x000000010300780c */ /* 0x000fc80003f04270 */
[----:B------:R-:W-:Y:S01]  /*2530*/  ISETP.GT.AND P3, PT, R0, RZ, P0 ;  /* 0x000000ff0000720c */ /* 0x000fe20000764270 */
[----:B--2---:R-:W-:-:S04]  /*2540*/  IMAD.U32 R4, R19, 0x10000, RZ ;  /* 0x0001000013047824 */ /* 0x004fc800078e00ff */
[----:B------:R-:W-:Y:S01]  /*2550*/  FMUL R5, R4, R91 ;  /* 0x0000005b04057220 */ /* 0x000fe20000400000 */
[----:B------:R-:W-:-:S03]  /*2560*/  LEA R4, P4, R100, R112, 0x1 ;  /* 0x0000007064047211 */ /* 0x000fc600078808ff */
[----:B------:R-:W-:-:S05]  /*2570*/  FFMA R5, R24, R90, R5 ;  /* 0x0000005a18057223 */ /* 0x000fca0000000005 */
[----:B------:R-:W-:Y:S01]  /*2580*/  F2FP.BF16.F32.PACK_AB R14, RZ, R5 ;  /* 0x00000005ff0e723e */ /* 0x000fe200000010ff */
[----:B------:R-:W-:-:S03]  /*2590*/  IMAD.IADD R5, R107, 0x1, R101 ;  /* 0x000000016b057824 */ /* 0x000fc600078e0265 */
[----:B------:R-:W-:Y:S01]  /*25a0*/  PRMT R15, R14, 0x7610, R15 ;  /* 0x000076100e0f7816 */ /* 0x000fe2000000000f */
[----:B------:R-:W-:Y:S01]  /*25b0*/  IMAD.SHL.U32 R14, R110, 0x8, RZ ;  /* 0x000000086e0e7824 */ /* 0x000fe200078e00ff */
[----:B------:R-:W-:-:S03]  /*25c0*/  LEA.HI.X R5, R100, R113, R5, 0x1, P4 ;  /* 0x0000007164057211 */ /* 0x000fc600020f0c05 */
[----:B------:R0:W-:Y:S02]  /*25d0*/  @P1 STG.E.U16 desc[UR36][R8.64], R15 ;  /* 0x0000000f08001986 */ /* 0x0001e4000c101524 */
[----:B0-----:R-:W-:Y:S01]  /*25e0*/  SHF.L.U64.HI R15, R110, 0x3, R111 ;  /* 0x000000036e0f7819 */ /* 0x001fe2000001026f */
[----:B------:R-:W-:Y:S06]  /*25f0*/  @!P3 BRA `(.L_x_40) ;  /* 0x000000000004b947 */ /* 0x000fec0003800000 */
[----:B------:R0:W5:Y:S02]  /*2600*/  LDG.E.LTC128B.U16 R19, desc[UR36][R4.64+0x2] ;  /* 0x0000022404137981 */ /* 0x000164000c1e1520 */
.L_x_40:
[----:B------:R-:W-:Y:S05]  /*2610*/  BSYNC B1 ;  /* 0x0000000000017941 */ /* 0x000fea0003800000 */
.L_x_39:
[----:B------:R-:W-:Y:S01]  /*2620*/  IMAD.WIDE.U32 R14, R104, R110, R14 ;  /* 0x0000006e680e7225 */ /* 0x000fe200078e000e */
[----:B------:R-:W-:-:S03]  /*2630*/  ISETP.GT.AND P2, PT, R0, 0x8, P2 ;  /* 0x000000080000780c */ /* 0x000fc60001744270 */
[----:B-----5:R-:W-:Y:S02]  /*2640*/  IMAD.U32 R22, R19, 0x10000, RZ ;  /* 0x0001000013167824 */ /* 0x020fe400078e00ff */
[----:B------:R-:W-:Y:S01]  /*2650*/  IMAD.IADD R109, R109, 0x1, R15 ;  /* 0x000000016d6d7824 */ /* 0x000fe200078e020f */
[----:B------:R-:W-:Y:S01]  /*2660*/  IADD3 R15, P1, R12, R14, RZ ;  /* 0x0000000e0c0f7210 */ /* 0x000fe20007f3e0ff */
[----:B------:R-:W-:-:S04]  /*2670*/  FMUL R22, R22, R91 ;  /* 0x0000005b16167220 */ /* 0x000fc80000400000 */
[----:B------:R-:W-:Y:S01]  /*2680*/  FFMA R22, R25, R90, R22 ;  /* 0x0000005a19167223 */ /* 0x000fe20000000016 */
[----:B------:R-:W-:Y:S01]  /*2690*/  IMAD.X R24, R109, 0x1, R13, P1 ;  /* 0x000000016d187824 */ /* 0x000fe200008e060d */
[----:B------:R-:W-:-:S03]  /*26a0*/  LEA R12, P1, R15, R112, 0x1 ;  /* 0x000000700f0c7211 */ /* 0x000fc600078208ff */
[----:B------:R-:W-:Y:S02]  /*26b0*/  F2FP.BF16.F32.PACK_AB R22, RZ, R22 ;  /* 0x00000016ff16723e */ /* 0x000fe400000010ff */
[----:B------:R-:W-:-:S03]  /*26c0*/  LEA.HI.X R13, R15, R113, R24, 0x1, P1 ;  /* 0x000000710f0d7211 */ /* 0x000fc600008f0c18 */
[----:B------:R1:W-:Y:S04]  /*26d0*/  @P3 STG.E.U16 desc[UR36][R8.64+0x2], R22 ;  /* 0x0000021608003986 */ /* 0x0003e8000c101524 */
[----:B------:R-:W2:Y:S01]  /*26e0*/  @P2 LDG.E.LTC128B.U16 R19, desc[UR36][R12.64] ;  /* 0x000000240c132981 */ /* 0x000ea2000c1e1520 */
[----:B------:R-:W-:Y:S01]  /*26f0*/  IADD3 R14, P1, P3, R10, R14, R20 ;  /* 0x0000000e0a0e7210 */ /* 0x000fe20007b3e014 */
[----:B------:R-:W-:Y:S01]  /*2700*/  BSSY B1, `(.L_x_41) ;  /* 0x0000011000017945 */ /* 0x000fe20003800000 */
[----:B------:R-:W-:Y:S02]  /*2710*/  SHF.L.U64.HI R7, R6, 0x4, R7 ;  /* 0x0000000406077819 */ /* 0x000fe40000010207 */
[----:B------:R-:W-:Y:S02]  /*2720*/  IADD3.X R15, R11, R109, R21, P1, P3 ;  /* 0x0000006d0b0f7210 */ /* 0x000fe40000fe6415 */
[----:B------:R-:W-:Y:S01]  /*2730*/  ISETP.GT.AND P0, PT, R0, 0x8, P0 ;  /* 0x000000080000780c */ /* 0x000fe20000704270 */
[----:B------:R-:W-:-:S04]  /*2740*/  IMAD.WIDE.U32 R14, R2, R108, R14 ;  /* 0x0000006c020e7225 */ /* 0x000fc800078e000e */
[----:B------:R-:W-:Y:S02]  /*2750*/  IMAD.IADD R2, R107, 0x1, R15 ;  /* 0x000000016b027824 */ /* 0x000fe400078e020f */
[----:B--2---:R-:W-:-:S04]  /*2760*/  IMAD.U32 R10, R19, 0x10000, RZ ;  /* 0x00010000130a7824 */ /* 0x004fc800078e00ff */
[----:B------:R-:W-:Y:S01]  /*2770*/  FMUL R11, R10, R91 ;  /* 0x0000005b0a0b7220 */ /* 0x000fe20000400000 */
[----:B------:R-:W-:Y:S02]  /*2780*/  LEA R10, P1, R6, R8, 0x4 ;  /* 0x00000008060a7211 */ /* 0x000fe400078220ff */
[----:B------:R-:W-:Y:S01]  /*2790*/  LEA R6, P3, R14, R112, 0x1 ;  /* 0x000000700e067211 */ /* 0x000fe200078608ff */
[----:B------:R-:W-:-:S05]  /*27a0*/  FFMA R11, R26, R90, R11 ;  /* 0x0000005a1a0b7223 */ /* 0x000fca000000000b */
[----:B------:R-:W-:Y:S01]  /*27b0*/  F2FP.BF16.F32.PACK_AB R12, RZ, R11 ;  /* 0x0000000bff0c723e */ /* 0x000fe200000010ff */
[----:B------:R-:W-:Y:S01]  /*27c0*/  IMAD.X R11, R7, 0x1, R9, P1 ;  /* 0x00000001070b7824 */ /* 0x000fe200008e0609 */
[----:B------:R-:W-:-:S04]  /*27d0*/  LEA.HI.X R7, R14, R113, R2, 0x1, P3 ;  /* 0x000000710e077211 */ /* 0x000fc800018f0c02 */
[----:B------:R1:W-:Y:S01]  /*27e0*/  @P2 STG.E.U16 desc[UR36][R10.64], R12 ;  /* 0x0000000c0a002986 */ /* 0x0003e2000c101524 */
[----:B------:R-:W-:Y:S05]  /*27f0*/  @!P0 BRA `(.L_x_42) ;  /* 0x0000000000048947 */ /* 0x000fea0003800000 */
[----:B------:R2:W5:Y:S02]  /*2800*/  LDG.E.LTC128B.U16 R19, desc[UR36][R6.64+0x2] ;  /* 0x0000022406137981 */ /* 0x000564000c1e1520 */
.L_x_42:
[----:B------:R-:W-:Y:S05]  /*2810*/  BSYNC B1 ;  /* 0x0000000000017941 */ /* 0x000fea0003800000 */
.L_x_41:
[----:B-----5:R-:W-:Y:S01]  /*2820*/  IMAD.U32 R2, R19, 0x10000, RZ ;  /* 0x0001000013027824 */ /* 0x020fe200078e00ff */
[----:B------:R-:W-:Y:S01]  /*2830*/  ISETP.GT.AND P1, PT, R3, 0x8, PT ;  /* 0x000000080300780c */ /* 0x000fe20003f24270 */
[----:B------:R-:W-:Y:S02]  /*2840*/  BSSY B1, `(.L_x_43) ;  /* 0x0000008000017945 */ /* 0x000fe40003800000 */
[----:B------:R-:W-:Y:S01]  /*2850*/  FMUL R2, R2, R91 ;  /* 0x0000005b02027220 */ /* 0x000fe20000400000 */
[----:B------:R-:W-:-:S03]  /*2860*/  ISETP.GT.AND P2, PT, R0, RZ, P1 ;  /* 0x000000ff0000720c */ /* 0x000fc60000f44270 */
[----:B------:R-:W-:-:S05]  /*2870*/  FFMA R2, R27, R90, R2 ;  /* 0x0000005a1b027223 */ /* 0x000fca0000000002 */
[----:B------:R-:W-:-:S05]  /*2880*/  F2FP.BF16.F32.PACK_AB R2, RZ, R2 ;  /* 0x00000002ff02723e */ /* 0x000fca00000010ff */
[----:B------:R3:W-:Y:S01]  /*2890*/  @P0 STG.E.U16 desc[UR36][R10.64+0x2], R2 ;  /* 0x000002020a000986 */ /* 0x0007e2000c101524 */
[----:B------:R-:W-:Y:S05]  /*28a0*/  @!P2 BRA `(.L_x_44) ;  /* 0x000000000004a947 */ /* 0x000fea0003800000 */
[----:B------:R4:W5:Y:S02]  /*28b0*/  LDG.E.LTC128B.U16 R19, desc[UR36][R4.64+0x10] ;  /* 0x0000102404137981 */ /* 0x000964000c1e1520 */
.L_x_44:
[----:B------:R-:W-:Y:S05]  /*28c0*/  BSYNC B1 ;  /* 0x0000000000017941 */ /* 0x000fea0003800000 */
.L_x_43:
[----:B---3-5:R-:W-:Y:S01]  /*28d0*/  IMAD.U32 R2, R19, 0x10000, RZ ;  /* 0x0001000013027824 */ /* 0x028fe200078e00ff */
        /* <DEDUP_REMOVED lines=9> */
.L_x_46:
[----:B------:R-:W-:Y:S05]  /*2970*/  BSYNC B1 ;  /* 0x0000000000017941 */ /* 0x000fea0003800000 */
.L_x_45:
[----:B-----5:R-:W-:Y:S01]  /*2980*/  IMAD.U32 R2, R19, 0x10000, RZ ;  /* 0x0001000013027824 */ /* 0x020fe200078e00ff */
[----:B------:R-:W-:Y:S01]  /*2990*/  ISETP.GT.AND P1, PT, R0, 0x8, P1 ;  /* 0x000000080000780c */ /* 0x000fe20000f24270 */
[----:B------:R-:W-:Y:S02]  /*29a0*/  BSSY B1, `(.L_x_47) ;  /* 0x0000007000017945 */ /* 0x000fe40003800000 */
[----:B------:R-:W-:-:S04]  /*29b0*/  FMUL R2, R2, R91 ;  /* 0x0000005b02027220 */ /* 0x000fc80000400000 */
[----:B------:R-:W-:-:S05]  /*29c0*/  FFMA R2, R29, R90, R2 ;  /* 0x0000005a1d027223 */ /* 0x000fca0000000002 */
[----:B------:R-:W-:-:S05]  /*29d0*/  F2FP.BF16.F32.PACK_AB R2, RZ, R2 ;  /* 0x00000002ff02723e */ /* 0x000fca00000010ff */
[----:B------:R0:W-:Y:S01]  /*29e0*/  @P3 STG.E.U16 desc[UR36][R8.64+0x12], R2 ;  /* 0x0000120208003986 */ /* 0x0001e2000c101524 */
[----:B------:R-:W-:Y:S05]  /*29f0*/  @!P1 BRA `(.L_x_48) ;  /* 0x0000000000049947 */ /* 0x000fea0003800000 */
[----:B------:R0:W5:Y:S02]  /*2a00*/  LDG.E.LTC128B.U16 R19, desc[UR36][R6.64+0x10] ;  /* 0x0000102406137981 */ /* 0x000164000c1e1520 */
.L_x_48:
[----:B------:R-:W-:Y:S05]  /*2a10*/  BSYNC B1 ;  /* 0x0000000000017941 */ /* 0x000fea0003800000 */
.L_x_47:
[----:B0----5:R-:W-:Y:S01]  /*2a20*/  IMAD.U32 R2, R19, 0x10000, RZ ;  /* 0x0001000013027824 */ /* 0x021fe200078e00ff */
[----:B------:R-:W-:Y:S01]  /*2a30*/  ISETP.GT.AND P0, PT, R0, 0x8, P0 ;  /* 0x000000080000780c */ /* 0x000fe20000704270 */
[----:B------:R-:W-:Y:S02]  /*2a40*/  BSSY B1, `(.L_x_49) ;  /* 0x0000007000017945 */ /* 0x000fe40003800000 */
[----:B---3--:R-:W-:-:S04]  /*2a50*/  FMUL R13, R2, R91 ;  /* 0x0000005b020d7220 */ /* 0x008fc80000400000 */
[----:B------:R-:W-:-:S05]  /*2a60*/  FFMA R13, R30, R90, R13 ;  /* 0x0000005a1e0d7223 */ /* 0x000fca000000000d */
[----:B------:R-:W-:-:S05]  /*2a70*/  F2FP.BF16.F32.PACK_AB R13, RZ, R13 ;  /* 0x0000000dff0d723e */ /* 0x000fca00000010ff */
[----:B------:R0:W-:Y:S01]  /*2a80*/  @P1 STG.E.U16 desc[UR36][R10.64+0x10], R13 ;  /* 0x0000100d0a001986 */ /* 0x0001e2000c101524 */
[----:B------:R-:W-:Y:S05]  /*2a90*/  @!P0 BRA `(.L_x_50) ;  /* 0x0000000000048947 */ /* 0x000fea0003800000 */
[----:B------:R3:W5:Y:S02]  /*2aa0*/  LDG.E.LTC128B.U16 R19, desc[UR36][R6.64+0x12] ;  /* 0x0000122406137981 */ /* 0x000764000c1e1520 */
.L_x_50:
[----:B------:R-:W-:Y:S05]  /*2ab0*/  BSYNC B1 ;  /* 0x0000000000017941 */ /* 0x000fea0003800000 */
.L_x_49:
        /* <DEDUP_REMOVED lines=10> */
.L_x_52:
[----:B------:R-:W-:Y:S05]  /*2b60*/  BSYNC B1 ;  /* 0x0000000000017941 */ /* 0x000fea0003800000 */
.L_x_51:
[----:B0----5:R-:W-:Y:S01]  /*2b70*/  IMAD.U32 R2, R19, 0x10000, RZ ;  /* 0x0001000013027824 */ /* 0x021fe200078e00ff */
        /* <DEDUP_REMOVED lines=9> */
.L_x_54:
[----:B------:R-:W-:Y:S05]  /*2c10*/  BSYNC B1 ;  /* 0x0000000000017941 */ /* 0x000fea0003800000 */
.L_x_53:
        /* <DEDUP_REMOVED lines=9> */
.L_x_56:
[----:B------:R-:W-:Y:S05]  /*2cb0*/  BSYNC B1 ;  /* 0x0000000000017941 */ /* 0x000fea0003800000 */
.L_x_55:
[----:B0----5:R-:W-:Y:S01]  /*2cc0*/  IMAD.U32 R2, R19, 0x10000, RZ ;  /* 0x0001000013027824 */ /* 0x021fe200078e00ff */
        /* <DEDUP_REMOVED lines=8> */
.L_x_58:
[----:B------:R-:W-:Y:S05]  /*2d50*/  BSYNC B1 ;  /* 0x0000000000017941 */ /* 0x000fea0003800000 */
.L_x_57:
        /* <DEDUP_REMOVED lines=10> */
.L_x_60:
[----:B------:R-:W-:Y:S05]  /*2e00*/  BSYNC B1 ;  /* 0x0000000000017941 */ /* 0x000fea0003800000 */
.L_x_59:
        /* <DEDUP_REMOVED lines=10> */
.L_x_62:
[----:B------:R-:W-:Y:S05]  /*2eb0*/  BSYNC B1 ;  /* 0x0000000000017941 */ /* 0x000fea0003800000 */
.L_x_61:
        /* <DEDUP_REMOVED lines=9> */
.L_x_64:
[----:B------:R-:W-:Y:S05]  /*2f50*/  BSYNC B1 ;  /* 0x0000000000017941 */ /* 0x000fea0003800000 */
.L_x_63:
        /* <DEDUP_REMOVED lines=9> */
.L_x_66:
[----:B------:R-:W-:Y:S05]  /*2ff0*/  BSYNC B1 ;  /* 0x0000000000017941 */ /* 0x000fea0003800000 */
.L_x_65:
        /* <DEDUP_REMOVED lines=10> */
.L_x_68:
[----:B------:R-:W-:Y:S05]  /*30a0*/  BSYNC B1 ;  /* 0x0000000000017941 */ /* 0x000fea0003800000 */
.L_x_67:
        /* <DEDUP_REMOVED lines=10> */
.L_x_70:
[----:B------:R-:W-:Y:S05]  /*3150*/  BSYNC B1 ;  /* 0x0000000000017941 */ /* 0x000fea0003800000 */
.L_x_69:
        /* <DEDUP_REMOVED lines=9> */
.L_x_72:
[----:B------:R-:W-:Y:S05]  /*31f0*/  BSYNC B1 ;  /* 0x0000000000017941 */ /* 0x000fea0003800000 */
.L_x_71:
        /* <DEDUP_REMOVED lines=9> */
.L_x_74:
[----:B------:R-:W-:Y:S05]  /*3290*/  BSYNC B1 ;  /* 0x0000000000017941 */ /* 0x000fea0003800000 */
.L_x_73:
        /* <DEDUP_REMOVED lines=10> */
.L_x_76:
[----:B------:R-:W-:Y:S05]  /*3340*/  BSYNC B1 ;  /* 0x0000000000017941 */ /* 0x000fea0003800000 */
.L_x_75:
        /* <DEDUP_REMOVED lines=10> */
.L_x_78:
[----:B------:R-:W-:Y:S05]  /*33f0*/  BSYNC B1 ;  /* 0x0000000000017941 */ /* 0x000fea0003800000 */
.L_x_77:
        /* <DEDUP_REMOVED lines=9> */
.L_x_80:
[----:B------:R-:W-:Y:S05]  /*3490*/  BSYNC B1 ;  /* 0x0000000000017941 */ /* 0x000fea0003800000 */
.L_x_79:
        /* <DEDUP_REMOVED lines=9> */
.L_x_82:
[----:B------:R-:W-:Y:S05]  /*3530*/  BSYNC B1 ;  /* 0x0000000000017941 */ /* 0x000fea0003800000 */
.L_x_81:
        /* <DEDUP_REMOVED lines=10> */
.L_x_84:
[----:B------:R-:W-:Y:S05]  /*35e0*/  BSYNC B1 ;  /* 0x0000000000017941 */ /* 0x000fea0003800000 */
.L_x_83:
        /* <DEDUP_REMOVED lines=10> */
.L_x_86:
[----:B------:R-:W-:Y:S05]  /*3690*/  BSYNC B1 ;  /* 0x0000000000017941 */ /* 0x000fea0003800000 */
.L_x_85:
        /* <DEDUP_REMOVED lines=9> */
.L_x_88:
[----:B------:R-:W-:Y:S05]  /*3730*/  BSYNC B1 ;  /* 0x0000000000017941 */ /* 0x000fea0003800000 */
.L_x_87:
        /* <DEDUP_REMOVED lines=9> */
.L_x_90:
[----:B------:R-:W-:Y:S05]  /*37d0*/  BSYNC B1 ;  /* 0x0000000000017941 */ /* 0x000fea0003800000 */
.L_x_89:
        /* <DEDUP_REMOVED lines=10> */
.L_x_92:
[----:B------:R-:W-:Y:S05]  /*3880*/  BSYNC B1 ;  /* 0x0000000000017941 */ /* 0x000fea0003800000 */
.L_x_91:
        /* <DEDUP_REMOVED lines=10> */
.L_x_94:
[----:B------:R-:W-:Y:S05]  /*3930*/  BSYNC B1 ;  /* 0x0000000000017941 */ /* 0x000fea0003800000 */
.L_x_93:
        /* <DEDUP_REMOVED lines=9> */
.L_x_96:
[----:B------:R-:W-:Y:S05]  /*39d0*/  BSYNC B1 ;  /* 0x0000000000017941 */ /* 0x000fea0003800000 */
.L_x_95:
        /* <DEDUP_REMOVED lines=9> */
.L_x_98:
[----:B------:R-:W-:Y:S05]  /*3a70*/  BSYNC B1 ;  /* 0x0000000000017941 */ /* 0x000fea0003800000 */
.L_x_97:
        /* <DEDUP_REMOVED lines=10> */
.L_x_100:
[----:B------:R-:W-:Y:S05]  /*3b20*/  BSYNC B1 ;  /* 0x0000000000017941 */ /* 0x000fea0003800000 */
.L_x_99:
        /* <DEDUP_REMOVED lines=10> */
.L_x_102:
[----:B------:R-:W-:Y:S05]  /*3bd0*/  BSYNC B1 ;  /* 0x0000000000017941 */ /* 0x000fea0003800000 */
.L_x_101:
        /* <DEDUP_REMOVED lines=9> */
.L_x_104:
[----:B------:R-:W-:Y:S05]  /*3c70*/  BSYNC B1 ;  /* 0x0000000000017941 */ /* 0x000fea0003800000 */
.L_x_103:
        /* <DEDUP_REMOVED lines=9> */
.L_x_106:
[----:B------:R-:W-:Y:S05]  /*3d10*/  BSYNC B1 ;  /* 0x0000000000017941 */ /* 0x000fea0003800000 */
.L_x_105:
        /* <DEDUP_REMOVED lines=10> */
.L_x_108:
[----:B------:R-:W-:Y:S05]  /*3dc0*/  BSYNC B1 ;  /* 0x0000000000017941 */ /* 0x000fea0003800000 */
.L_x_107:
        /* <DEDUP_REMOVED lines=10> */
.L_x_110:
[----:B------:R-:W-:Y:S05]  /*3e70*/  BSYNC B1 ;  /* 0x0000000000017941 */ /* 0x000fea0003800000 */
.L_x_109:
        /* <DEDUP_REMOVED lines=9> */
.L_x_112:
[----:B------:R-:W-:Y:S05]  /*3f10*/  BSYNC B1 ;  /* 0x0000000000017941 */ /* 0x000fea0003800000 */
.L_x_111:
        /* <DEDUP_REMOVED lines=9> */
.L_x_114:
[----:B------:R-:W-:Y:S05]  /*3fb0*/  BSYNC B1 ;  /* 0x0000000000017941 */ /* 0x000fea0003800000 */
.L_x_113:
        /* <DEDUP_REMOVED lines=10> */
.L_x_116:
[----:B------:R-:W-:Y:S05]  /*4060*/  BSYNC B1 ;  /* 0x0000000000017941 */ /* 0x000fea0003800000 */
.L_x_115:
        /* <DEDUP_REMOVED lines=10> */
.L_x_118:
[----:B------:R-:W-:Y:S05]  /*4110*/  BSYNC B1 ;  /* 0x0000000000017941 */ /* 0x000fea0003800000 */
.L_x_117:
        /* <DEDUP_REMOVED lines=9> */
.L_x_120:
[----:B------:R-:W-:Y:S05]  /*41b0*/  BSYNC B1 ;  /* 0x0000000000017941 */ /* 0x000fea0003800000 */
.L_x_119:
        /* <DEDUP_REMOVED lines=9> */
.L_x_122:
[----:B------:R-:W-:Y:S05]  /*4250*/  BSYNC B1 ;  /* 0x0000000000017941 */ /* 0x000fea0003800000 */
.L_x_121:
        /* <DEDUP_REMOVED lines=10> */
.L_x_124:
[----:B------:R-:W-:Y:S05]  /*4300*/  BSYNC B1 ;  /* 0x0000000000017941 */ /* 0x000fea0003800000 */
.L_x_123:
        /* <DEDUP_REMOVED lines=10> */
.L_x_126:
[----:B------:R-:W-:Y:S05]  /*43b0*/  BSYNC B1 ;  /* 0x0000000000017941 */ /* 0x000fea0003800000 */
.L_x_125:
        /* <DEDUP_REMOVED lines=9> */
.L_x_128:
[----:B------:R-:W-:Y:S05]  /*4450*/  BSYNC B1 ;  /* 0x0000000000017941 */ /* 0x000fea0003800000 */
.L_x_127:
        /* <DEDUP_REMOVED lines=9> */
.L_x_130:
[----:B------:R-:W-:Y:S05]  /*44f0*/  BSYNC B1 ;  /* 0x0000000000017941 */ /* 0x000fea0003800000 */
.L_x_129:
        /* <DEDUP_REMOVED lines=10> */
.L_x_132:
[----:B------:R-:W-:Y:S05]  /*45a0*/  BSYNC B1 ;  /* 0x0000000000017941 */ /* 0x000fea0003800000 */
.L_x_131:
        /* <DEDUP_REMOVED lines=10> */
.L_x_134:
[----:B------:R-:W-:Y:S05]  /*4650*/  BSYNC B1 ;  /* 0x0000000000017941 */ /* 0x000fea0003800000 */
.L_x_133:
        /* <DEDUP_REMOVED lines=9> */
.L_x_136:
[----:B------:R-:W-:Y:S05]  /*46f0*/  BSYNC B1 ;  /* 0x0000000000017941 */ /* 0x000fea0003800000 */
.L_x_135:
        /* <DEDUP_REMOVED lines=9> */
.L_x_138:
[----:B------:R-:W-:Y:S05]  /*4790*/  BSYNC B1 ;  /* 0x0000000000017941 */ /* 0x000fea0003800000 */
.L_x_137:
        /* <DEDUP_REMOVED lines=10> */
.L_x_140:
[----:B------:R-:W-:Y:S05]  /*4840*/  BSYNC B1 ;  /* 0x0000000000017941 */ /* 0x000fea0003800000 */
.L_x_139:
        /* <DEDUP_REMOVED lines=10> */
.L_x_142:
[----:B------:R-:W-:Y:S05]  /*48f0*/  BSYNC B1 ;  /* 0x0000000000017941 */ /* 0x000fea0003800000 */
.L_x_141:
        /* <DEDUP_REMOVED lines=9> */
.L_x_144:
[----:B------:R-:W-:Y:S05]  /*4990*/  BSYNC B1 ;  /* 0x0000000000017941 */ /* 0x000fea0003800000 */
.L_x_143:
        /* <DEDUP_REMOVED lines=9> */
.L_x_146:
[----:B------:R-:W-:Y:S05]  /*4a30*/  BSYNC B1 ;  /* 0x0000000000017941 */ /* 0x000fea0003800000 */
.L_x_145:
        /* <DEDUP_REMOVED lines=10> */
.L_x_148:
[----:B------:R-:W-:Y:S05]  /*4ae0*/  BSYNC B1 ;  /* 0x0000000000017941 */ /* 0x000fea0003800000 */
.L_x_147:
        /* <DEDUP_REMOVED lines=10> */
.L_x_150:
[----:B------:R-:W-:Y:S05]  /*4b90*/  BSYNC B1 ;  /* 0x0000000000017941 */ /* 0x000fea0003800000 */
.L_x_149:
        /* <DEDUP_REMOVED lines=9> */
.L_x_152:
[----:B------:R-:W-:Y:S05]  /*4c30*/  BSYNC B1 ;  /* 0x0000000000017941 */ /* 0x000fea0003800000 */
.L_x_151:
        /* <DEDUP_REMOVED lines=9> */
.L_x_154:
[----:B------:R-:W-:Y:S05]  /*4cd0*/  BSYNC B1 ;  /* 0x0000000000017941 */ /* 0x000fea0003800000 */
.L_x_153:
        /* <DEDUP_REMOVED lines=10> */
.L_x_156:
[----:B------:R-:W-:Y:S05]  /*4d80*/  BSYNC B1 ;  /* 0x0000000000017941 */ /* 0x000fea0003800000 */
.L_x_155:
[----:B0----5:R-:W-:Y:S01]  /*4d90*/  IMAD.U32 R2, R19, 0x10000, RZ ;  /* 0x0001000013027824 */ /* 0x021fe200078e00ff */
[----:B------:R-:W-:Y:S01]  /*4da0*/  ISETP.GT.AND P0, PT, R3, 0x79, PT ;  /* 0x000000790300780c */ /* 0x000fe20003f04270 */
[----:B------:R-:W-:Y:S01]  /*4db0*/  @P2 IMAD.MOV.U32 R3, RZ, RZ, R9 ;  /* 0x000000ffff032224 */ /* 0x000fe200078e0009 */
[----:B------:R-:W-:Y:S01]  /*4dc0*/  BSSY B1, `(.L_x_157) ;  /* 0x0000009000017945 */ /* 0x000fe20003800000 */
[----:B------:R-:W-:Y:S01]  /*4dd0*/  FMUL R13, R2, R91 ;  /* 0x0000005b020d7220 */ /* 0x000fe20000400000 */
[----:B------:R-:W-:Y:S01]  /*4de0*/  @P2 IMAD.MOV.U32 R2, RZ, RZ, R8 ;  /* 0x000000ffff022224 */ /* 0x000fe200078e0008 */
[----:B------:R-:W-:Y:S02]  /*4df0*/  ISETP.GT.AND P3, PT, R0, RZ, P0 ;  /* 0x000000ff0000720c */ /* 0x000fe40000764270 */
[----:B------:R-:W-:-:S05]  /*4e00*/  FFMA R13, R84, R90, R13 ;  /* 0x0000005a540d7223 */ /* 0x000fca000000000d */
[----:B------:R-:W-:-:S05]  /*4e10*/  F2FP.BF16.F32.PACK_AB R13, RZ, R13 ;  /* 0x0000000dff0d723e */ /* 0x000fca00000010ff */
[----:B------:R0:W-:Y:S01]  /*4e20*/  @P2 STG.E.U16 desc[UR36][R2.64+0xf0], R13 ;  /* 0x0000f00d02002986 */ /* 0x0001e2000c101524 */
[----:B------:R-:W-:Y:S05]  /*4e30*/  @!P3 BRA `(.L_x_158) ;  /* 0x000000000004b947 */ /* 0x000fea0003800000 */
[----:B------:R0:W5:Y:S02]  /*4e40*/  LDG.E.LTC128B.U16 R19, desc[UR36][R4.64+0xf2] ;  /* 0x0000f22404137981 */ /* 0x000164000c1e1520 */
.L_x_158:
[----:B------:R-:W-:Y:S05]  /*4e50*/  BSYNC B1 ;  /* 0x0000000000017941 */ /* 0x000fea0003800000 */
.L_x_157:
        /* <DEDUP_REMOVED lines=9> */
.L_x_160:
[----:B------:R-:W-:Y:S05]  /*4ef0*/  BSYNC B1 ;  /* 0x0000000000017941 */ /* 0x000fea0003800000 */
.L_x_159:
[----:B0----5:R-:W-:Y:S01]  /*4f00*/  IMAD.U32 R2, R19, 0x10000, RZ ;  /* 0x0001000013027824 */ /* 0x021fe200078e00ff */
[----:B------:R-:W-:Y:S01]  /*4f10*/  ISETP.GT.AND P0, PT, R0, 0x8, P0 ;  /* 0x000000080000780c */ /* 0x000fe20000704270 */
[----:B------:R-:W-:Y:S02]  /*4f20*/  BSSY B1, `(.L_x_161) ;  /* 0x000000a000017945 */ /* 0x000fe40003800000 */
[----:B------:R-:W-:Y:S01]  /*4f30*/  FMUL R3, R2, R91 ;  /* 0x0000005b02037220 */ /* 0x000fe20000400000 */
[----:B------:R-:W-:-:S03]  /*4f40*/  @P1 IMAD.MOV.U32 R2, RZ, RZ, R10 ;  /* 0x000000ffff021224 */ /* 0x000fc600078e000a */
[----:B------:R-:W-:-:S05]  /*4f50*/  FFMA R3, R86, R90, R3 ;  /* 0x0000005a56037223 */ /* 0x000fca0000000003 */
[----:B------:R-:W-:-:S04]  /*4f60*/  F2FP.BF16.F32.PACK_AB R3, RZ, R3 ;  /* 0x00000003ff03723e */ /* 0x000fc800000010ff */
[----:B----4-:R-:W-:Y:S01]  /*4f70*/  PRMT R4, R3, 0x7610, R4 ;  /* 0x0000761003047816 */ /* 0x010fe20000000004 */
[----:B------:R-:W-:-:S05]  /*4f80*/  @P1 IMAD.MOV.U32 R3, RZ, RZ, R11 ;  /* 0x000000ffff031224 */ /* 0x000fca00078e000b */
[----:B------:R0:W-:Y:S01]  /*4f90*/  @P1 STG.E.U16 desc[UR36][R2.64+0xf0], R4 ;  /* 0x0000f00402001986 */ /* 0x0001e2000c101524 */
[----:B------:R-:W-:Y:S05]  /*4fa0*/  @!P0 BRA `(.L_x_162) ;  /* 0x0000000000048947 */ /* 0x000fea0003800000 */
[----:B------:R4:W5:Y:S02]  /*4fb0*/  LDG.E.LTC128B.U16 R19, desc[UR36][R6.64+0xf2] ;  /* 0x0000f22406137981 */ /* 0x000964000c1e1520 */
.L_x_162:
[----:B------:R-:W-:Y:S05]  /*4fc0*/  BSYNC B1 ;  /* 0x0000000000017941 */ /* 0x000fea0003800000 */
.L_x_161:
[----:B------:R-:W-:Y:S05]  /*4fd0*/  @!P0 BRA `(.L_x_163) ;  /* 0x0000001000e88947 */ /* 0x000fea0003800000 */
[----:B-----5:R-:W-:-:S04]  /*4fe0*/  IMAD.U32 R0, R19, 0x10000, RZ ;  /* 0x0001000013007824 */ /* 0x020fc800078e00ff */
[----:B------:R-:W-:-:S04]  /*4ff0*/  FMUL R0, R0, R91 ;  /* 0x0000005b00007220 */ /* 0x000fc80000400000 */
[----:B------:R-:W-:-:S05]  /*5000*/  FFMA R0, R87, R90, R0 ;  /* 0x0000005a57007223 */ /* 0x000fca0000000000 */
[----:B------:R-:W-:-:S05]  /*5010*/  F2FP.BF16.F32.PACK_AB R0, RZ, R0 ;  /* 0x00000000ff00723e */ /* 0x000fca00000010ff */
[----:B------:R0:W-:Y:S01]  /*5020*/  STG.E.U16 desc[UR36][R10.64+0xf2], R0 ;  /* 0x0000f2000a007986 */ /* 0x0001e2000c101524 */
[----:B------:R-:W-:Y:S05]  /*5030*/  BRA `(.L_x_163) ;  /* 0x0000001000d07947 */ /* 0x000fea0003800000 */
.L_x_38:
[----:B------:R-:W-:Y:S01]  /*5040*/  ISETP.GT.AND P0, PT, R3, 0x1, PT ;  /* 0x000000010300780c */ /* 0x000fe20003f04270 */
[----:B------:R-:W-:Y:S01]  /*5050*/  ULDC.64 UR4, c[0x0][0x5c0] ;  /* 0x0001700000047ab9 */ /* 0x000fe20000000a00 */
[-C--:B------:R-:W-:Y:S01]  /*5060*/  FMUL R24, R24, R90.reuse ;  /* 0x0000005a18187220 */ /* 0x080fe20000400000 */
[-C--:B------:R-:W-:Y:S01]  /*5070*/  FMUL R25, R25, R90.reuse ;  /* 0x0000005a19197220 */ /* 0x080fe20000400000 */
[----:B------:R-:W-:Y:S01]  /*5080*/  ISETP.GT.AND P3, PT, R0, RZ, P0 ;  /* 0x000000ff0000720c */ /* 0x000fe20000764270 */
[-C--:B------:R-:W-:Y:S01]  /*5090*/  FMUL R26, R26, R90.reuse ;  /* 0x0000005a1a1a7220 */ /* 0x080fe20000400000 */
[----:B------:R-:W-:Y:S01]  /*50a0*/  LEA R4, P4, R106, UR4, 0x1 ;  /* 0x000000046a047c11 */ /* 0x000fe2000f8808ff */
[----:B------:R-:W-:Y:S01]  /*50b0*/  FMUL R27, R27, R90 ;  /* 0x0000005a1b1b7220 */ /* 0x000fe20000400000 */
[----:B------:R-:W-:Y:S01]  /*50c0*/  F2FP.BF16.F32.PACK_AB R24, RZ, R24 ;  /* 0x00000018ff18723e */ /* 0x000fe200000010ff */
[-C--:B------:R-:W-:Y:S01]  /*50d0*/  FMUL R28, R28, R90.reuse ;  /* 0x0000005a1c1c7220 */ /* 0x080fe20000400000 */
[----:B------:R-:W-:Y:S01]  /*50e0*/  LEA.HI.X R5, R106, UR5, R9, 0x1, P4 ;  /* 0x000000056a057c11 */ /* 0x000fe2000a0f0c09 */
[-C--:B------:R-:W-:Y:S01]  /*50f0*/  FMUL R29, R29, R90.reuse ;  /* 0x0000005a1d1d7220 */ /* 0x080fe20000400000 */
[----:B------:R-:W-:Y:S01]  /*5100*/  F2FP.BF16.F32.PACK_AB R25, RZ, R25 ;  /* 0x00000019ff19723e */ /* 0x000fe200000010ff */
[-C--:B------:R-:W-:Y:S01]  /*5110*/  FMUL R30, R30, R90.reuse ;  /* 0x0000005a1e1e7220 */ /* 0x080fe20000400000 */
[----:B------:R-:W-:Y:S01]  /*5120*/  SHF.L.U64.HI R7, R6, 0x4, R7 ;  /* 0x0000000406077819 */ /* 0x000fe20000010207 */
[----:B------:R-:W-:Y:S01]  /*5130*/  @P1 STG.E.U16 desc[UR36][R4.64], R24 ;  /* 0x0000001804001986 */ /* 0x000fe2000c101524 */
[----:B------:R-:W-:Y:S01]  /*5140*/  ISETP.GT.AND P1, PT, R3, 0x8, PT ;  /* 0x000000080300780c */ /* 0x000fe20003f24270 */
[----:B------:R-:W-:Y:S01]  /*5150*/  FMUL R31, R31, R90 ;  /* 0x0000005a1f1f7220 */ /* 0x000fe20000400000 */
[----:B------:R-:W-:Y:S01]  /*5160*/  ISETP.GT.AND P4, PT, R0, 0x8, P0 ;  /* 0x000000080000780c */ /* 0x000fe20000784270 */
[----:B------:R-:W-:Y:S01]  /*5170*/  @P3 STG.E.U16 desc[UR36][R4.64+0x2], R25 ;  /* 0x0000021904003986 */ /* 0x000fe2000c101524 */
[----:B------:R-:W-:Y:S01]  /*5180*/  LEA R6, P3, R6, R4, 0x4 ;  /* 0x0000000406067211 */ /* 0x000fe200078620ff */
[-C--:B------:R-:W-:Y:S01]  /*5190*/  FMUL R32, R32, R90.reuse ;  /* 0x0000005a20207220 */ /* 0x080fe20000400000 */
[C---:B------:R-:W-:Y:S01]  /*51a0*/  ISETP.GT.AND P2, PT, R0.reuse, 0x8, P2 ;  /* 0x000000080000780c */ /* 0x040fe20001744270 */
[-C--:B------:R-:W-:Y:S01]  /*51b0*/  FMUL R33, R33, R90.reuse ;  /* 0x0000005a21217220 */ /* 0x080fe20000400000 */
[----:B------:R-:W-:Y:S01]  /*51c0*/  ISETP.GT.AND P0, PT, R3, 0x9, PT ;  /* 0x000000090300780c */ /* 0x000fe20003f04270 */
[----:B------:R-:W-:Y:S01]  /*51d0*/  IMAD.X R7, R7, 0x1, R5, P3 ;  /* 0x0000000107077824 */ /* 0x000fe200018e0605 */
[----:B------:R-:W-:Y:S01]  /*51e0*/  ISETP.GT.AND P5, PT, R0, RZ, P1 ;  /* 0x000000ff0000720c */ /* 0x000fe20000fa4270 */
[-C--:B------:R-:W-:Y:S01]  /*51f0*/  FMUL R34, R34, R90.reuse ;  /* 0x0000005a22227220 */ /* 0x080fe20000400000 */
[----:B------:R-:W-:Y:S01]  /*5200*/  ISETP.GT.AND P3, PT, R0, RZ, P0 ;  /* 0x000000ff0000720c */ /* 0x000fe20000764270 */
[----:B------:R-:W-:Y:S01]  /*5210*/  FMUL R35, R35, R90 ;  /* 0x0000005a23237220 */ /* 0x000fe20000400000 */
[----:B------:R-:W-:Y:S01]  /*5220*/  F2FP.BF16.F32.PACK_AB R26, RZ, R26 ;  /* 0x0000001aff1a723e */ /* 0x000fe200000010ff */
[-C--:B------:R-:W-:Y:S01]  /*5230*/  FMUL R36, R36, R90.reuse ;  /* 0x0000005a24247220 */ /* 0x080fe20000400000 */
[----:B------:R-:W-:Y:S01]  /*5240*/  F2FP.BF16.F32.PACK_AB R27, RZ, R27 ;  /* 0x0000001bff1b723e */ /* 0x000fe200000010ff */
[----:B------:R-:W-:Y:S01]  /*5250*/  FMUL R37, R37, R90 ;  /* 0x0000005a25257220 */ /* 0x000fe20000400000 */
[----:B------:R-:W-:Y:S01]  /*5260*/  F2FP.BF16.F32.PACK_AB R28, RZ, R28 ;  /* 0x0000001cff1c723e */ /* 0x000fe200000010ff */
[----:B------:R-:W-:Y:S01]  /*5270*/  @P2 STG.E.U16 desc[UR36][R6.64], R26 ;  /* 0x0000001a06002986 */ /* 0x000fe2000c101524 */
[----:B------:R-:W-:Y:S01]  /*5280*/  F2FP.BF16.F32.PACK_AB R29, RZ, R29 ;  /* 0x0000001dff1d723e */ /* 0x000fe200000010ff */
[-C--:B------:R-:W-:Y:S01]  /*5290*/  FMUL R38, R38, R90.reuse ;  /* 0x0000005a26267220 */ /* 0x080fe20000400000 */
[C---:B------:R-:W-:Y:S01]  /*52a0*/  ISETP.GT.AND P2, PT, R0.reuse, 0x8, P1 ;  /* 0x000000080000780c */ /* 0x040fe20000f44270 */
[----:B------:R-:W-:Y:S01]  /*52b0*/  @P4 STG.E.U16 desc[UR36][R6.64+0x2], R27 ;  /* 0x0000021b06004986 */ /* 0x000fe2000c101524 */
[----:B------:R-:W-:Y:S01]  /*52c0*/  ISETP.GT.AND P1, PT, R3, 0x10, PT ;  /* 0x000000100300780c */ /* 0x000fe20003f24270 */
[----:B------:R-:W-:Y:S01]  /*52d0*/  FMUL R39, R39, R90 ;  /* 0x0000005a27277220 */ /* 0x000fe20000400000 */
[----:B------:R-:W-:Y:S01]  /*52e0*/  F2FP.BF16.F32.PACK_AB R30, RZ, R30 ;  /* 0x0000001eff1e723e */ /* 0x000fe200000010ff */
[----:B------:R-:W-:Y:S01]  /*52f0*/  @P5 STG.E.U16 desc[UR36][R4.64+0x10], R28 ;  /* 0x0000101c04005986 */ /* 0x000fe2000c101524 */
[----:B------:R-:W-:Y:S01]  /*5300*/  ISETP.GT.AND P4, PT, R0, RZ, P1 ;  /* 0x000000ff0000720c */ /* 0x000fe20000f84270 */
[-C--:B------:R-:W-:Y:S01]  /*5310*/  FMUL R40, R40, R90.reuse ;  /* 0x0000005a28287220 */ /* 0x080fe20000400000 */
[----:B------:R-:W-:Y:S01]  /*5320*/  F2FP.BF16.F32.PACK_AB R31, RZ, R31 ;  /* 0x0000001fff1f723e */ /* 0x000fe200000010ff */
[----:B------:R-:W-:Y:S01]  /*5330*/  @P3 STG.E.U16 desc[UR36][R4.64+0x12], R29 ;  /* 0x0000121d04003986 */ /* 0x000fe2000c101524 */
[----:B------:R-:W-:Y:S01]  /*5340*/  ISETP.GT.AND P3, PT, R0, 0x8, P0 ;  /* 0x000000080000780c */ /* 0x000fe20000764270 */
[----:B------:R-:W-:Y:S01]  /*5350*/  FMUL R41, R41, R90 ;  /* 0x0000005a29297220 */ /* 0x000fe20000400000 */
[----:B------:R-:W-:Y:S01]  /*5360*/  ISETP.GT.AND P0, PT, R3, 0x11, PT ;  /* 0x000000110300780c */ /* 0x000fe20003f04270 */
[----:B------:R-:W-:Y:S01]  /*5370*/  @P2 STG.E.U16 desc[UR36][R6.64+0x10], R30 ;  /* 0x0000101e06002986 */ /* 0x000fe2000c101524 */
[----:B------:R-:W-:Y:S01]  /*5380*/  F2FP.BF16.F32.PACK_AB R32, RZ, R32 ;  /* 0x00000020ff20723e */ /* 0x000fe200000010ff */
[-C--:B------:R-:W-:Y:S01]  /*5390*/  FMUL R42, R42, R90.reuse ;  /* 0x0000005a2a2a7220 */ /* 0x080fe20000400000 */
[C---:B------:R-:W-:Y:S01]  /*53a0*/  ISETP.GT.AND P5, PT, R0.reuse, RZ, P0 ;  /* 0x000000ff0000720c */ /* 0x040fe200007a4270 */
[-C--:B------:R-:W-:Y:S01]  /*53b0*/  FMUL R43, R43, R90.reuse ;  /* 0x0000005a2b2b7220 */ /* 0x080fe20000400000 */
[----:B------:R-:W-:Y:S01]  /*53c0*/  ISETP.GT.AND P2, PT, R0, 0x8, P1 ;  /* 0x000000080000780c */ /* 0x000fe20000f44270 */
[-C--:B------:R-:W-:Y:S01]  /*53d0*/  FMUL R44, R44, R90.reuse ;  /* 0x0000005a2c2c7220 */ /* 0x080fe20000400000 */
[----:B------:R-:W-:Y:S01]  /*53e0*/  ISETP.GT.AND P1, PT, R3, 0x18, PT ;  /* 0x000000180300780c */ /* 0x000fe20003f24270 */
[-C--:B------:R-:W-:Y:S01]  /*53f0*/  FMUL R45, R45, R90.reuse ;  /* 0x0000005a2d2d7220 */ /* 0x080fe20000400000 */
[----:B------:R-:W-:Y:S01]  /*5400*/  F2FP.BF16.F32.PACK_AB R33, RZ, R33 ;  /* 0x00000021ff21723e */ /* 0x000fe200000010ff */
[----:B------:R-:W-:Y:S01]  /*5410*/  @P3 STG.E.U16 desc[UR36][R6.64+0x12], R31 ;  /* 0x0000121f06003986 */ /* 0x000fe2000c101524 */
[----:B------:R-:W-:Y:S01]  /*5420*/  ISETP.GT.AND P3, PT, R0, 0x8, P0 ;  /* 0x000000080000780c */ /* 0x000fe20000764270 */
[-C--:B------:R-:W-:Y:S01]  /*5430*/  FMUL R46, R46, R90.reuse ;  /* 0x0000005a2e2e7220 */ /* 0x080fe20000400000 */
[----:B------:R-:W-:Y:S01]  /*5440*/  ISETP.GT.AND P0, PT, R3, 0x19, PT ;  /* 0x000000190300780c */ /* 0x000fe20003f04270 */
[----:B------:R-:W-:Y:S01]  /*5450*/  @P4 STG.E.U16 desc[UR36][R4.64+0x20], R32 ;  /* 0x0000202004004986 */ /* 0x000fe2000c101524 */
[C---:B------:R-:W-:Y:S01]  /*5460*/  ISETP.GT.AND P4, PT, R0.reuse, RZ, P1 ;  /* 0x000000ff0000720c */ /* 0x040fe20000f84270 */
[----:B------:R-:W-:Y:S01]  /*5470*/  FMUL R47, R47, R90 ;  /* 0x0000005a2f2f7220 */ /* 0x000fe20000400000 */
[----:B------:R-:W-:Y:S01]  /*5480*/  F2FP.BF16.F32.PACK_AB R34, RZ, R34 ;  /* 0x00000022ff22723e */ /* 0x000fe200000010ff */
[----:B------:R-:W-:Y:S01]  /*5490*/  @P5 STG.E.U16 desc[UR36][R4.64+0x22], R33 ;  /* 0x0000222104005986 */ /* 0x000fe2000c101524 */
[----:B------:R-:W-:Y:S01]  /*54a0*/  ISETP.GT.AND P5, PT, R0, RZ, P0 ;  /* 0x000000ff0000720c */ /* 0x000fe200007a4270 */
[----:B------:R-:W-:Y:S01]  /*54b0*/  FMUL R48, R48, R90 ;  /* 0x0000005a30307220 */ /* 0x000fe20000400000 */
[----:B------:R-:W-:Y:S01]  /*54c0*/  F2FP.BF16.F32.PACK_AB R35, RZ, R35 ;  /* 0x00000023ff23723e */ /* 0x000fe200000010ff */
[----:B------:R-:W-:Y:S01]  /*54d0*/  @P2 STG.E.U16 desc[UR36][R6.64+0x20], R34 ;  /* 0x0000202206002986 */ /* 0x000fe2000c101524 */
[----:B------:R-:W-:Y:S01]  /*54e0*/  F2FP.BF16.F32.PACK_AB R36, RZ, R36 ;  /* 0x00000024ff24723e */ /* 0x000fe200000010ff */
[-C--:B------:R-:W-:Y:S01]  /*54f0*/  FMUL R49, R49, R90.reuse ;  /* 0x0000005a31317220 */ /* 0x080fe20000400000 */
[----:B------:R-:W-:Y:S01]  /*5500*/  ISETP.GT.AND P2, PT, R0, 0x8, P1 ;  /* 0x000000080000780c */ /* 0x000fe20000f44270 */
[----:B------:R-:W-:Y:S01]  /*5510*/  @P3 STG.E.U16 desc[UR36][R6.64+0x22], R35 ;  /* 0x0000222306003986 */ /* 0x000fe2000c101524 */
[----:B------:R-:W-:Y:S01]  /*5520*/  ISETP.GT.AND P1, PT, R3, 0x20, PT ;  /* 0x000000200300780c */ /* 0x000fe20003f24270 */
[-C--:B------:R-:W-:Y:S01]  /*5530*/  FMUL R50, R50, R90.reuse ;  /* 0x0000005a32327220 */ /* 0x080fe20000400000 */
[----:B------:R-:W-:Y:S01]  /*5540*/  F2FP.BF16.F32.PACK_AB R37, RZ, R37 ;  /* 0x00000025ff25723e */ /* 0x000fe200000010ff */
[----:B------:R-:W-:Y:S01]  /*5550*/  @P4 STG.E.U16 desc[UR36][R4.64+0x30], R36 ;  /* 0x0000302404004986 */ /* 0x000fe2000c101524 */
[C---:B------:R-:W-:Y:S01]  /*5560*/  ISETP.GT.AND P3, PT, R0.reuse, 0x8, P0 ;  /* 0x000000080000780c */ /* 0x040fe20000764270 */
[-C--:B------:R-:W-:Y:S01]  /*5570*/  FMUL R51, R51, R90.reuse ;  /* 0x0000005a33337220 */ /* 0x080fe20000400000 */
[----:B------:R-:W-:Y:S01]  /*5580*/  ISETP.GT.AND P0, PT, R3, 0x21, PT ;  /* 0x000000210300780c */ /* 0x000fe20003f04270 */
[----:B------:R-:W-:Y:S01]  /*5590*/  @P5 STG.E.U16 desc[UR36][R4.64+0x32], R37 ;  /* 0x0000322504005986 */ /* 0x000fe2000c101524 */
[----:B------:R-:W-:Y:S01]  /*55a0*/  ISETP.GT.AND P4, PT, R0, RZ, P1 ;  /* 0x000000ff0000720c */ /* 0x000fe20000f84270 */
[----:B------:R-:W-:Y:S01]  /*55b0*/  FMUL R52, R52, R90 ;  /* 0x0000005a34347220 */ /* 0x000fe20000400000 */
[----:B------:R-:W-:Y:S01]  /*55c0*/  F2FP.BF16.F32.PACK_AB R38, RZ, R38 ;  /* 0x00000026ff26723e */ /* 0x000fe200000010ff */
[-C--:B------:R-:W-:Y:S01]  /*55d0*/  FMUL R53, R53, R90.reuse ;  /* 0x0000005a35357220 */ /* 0x080fe20000400000 */
        /* <DEDUP_REMOVED lines=113> */
[----:B------:R-:W-:Y:S01]  /*5cf0*/  FMUL R87, R87, R90 ;  /* 0x0000005a57577220 */ /* 0x000fe20000400000 */
[----:B------:R-:W-:Y:S01]  /*5d00*/  ISETP.GT.AND P0, PT, R3, 0x51, PT ;  /* 0x000000510300780c */ /* 0x000fe20003f04270 */
[----:B------:R-:W-:Y:S01]  /*5d10*/  @P5 STG.E.U16 desc[UR36][R4.64+0x92], R61 ;  /* 0x0000923d04005986 */ /* 0x000fe2000c101524 */
[----:B------:R-:W-:-:S02]  /*5d20*/  ISETP.GT.AND P4, PT, R0, RZ, P1 ;  /* 0x000000ff0000720c */ /* 0x000fc40000f84270 */
[----:B------:R-:W-:Y:S02]  /*5d30*/  F2FP.BF16.F32.PACK_AB R62, RZ, R62 ;  /* 0x0000003eff3e723e */ /* 0x000fe400000010ff */
[C---:B------:R-:W-:Y:S02]  /*5d40*/  ISETP.GT.AND P5, PT, R0.reuse, RZ, P0 ;  /* 0x000000ff0000720c */ /* 0x040fe400007a4270 */
[----:B------:R-:W-:Y:S01]  /*5d50*/  F2FP.BF16.F32.PACK_AB R63, RZ, R63 ;  /* 0x0000003fff3f723e */ /* 0x000fe200000010ff */
[----:B------:R-:W-:Y:S01]  /*5d60*/  @P2 STG.E.U16 desc[UR36][R6.64+0x90], R62 ;  /* 0x0000903e06002986 */ /* 0x000fe2000c101524 */
[----:B------:R-:W-:Y:S02]  /*5d70*/  F2FP.BF16.F32.PACK_AB R64, RZ, R64 ;  /* 0x00000040ff40723e */ /* 0x000fe400000010ff */
[----:B------:R-:W-:Y:S01]  /*5d80*/  ISETP.GT.AND P2, PT, R0, 0x8, P1 ;  /* 0x000000080000780c */ /* 0x000fe20000f44270 */
[----:B------:R-:W-:Y:S01]  /*5d90*/  @P3 STG.E.U16 desc[UR36][R6.64+0x92], R63 ;  /* 0x0000923f06003986 */ /* 0x000fe2000c101524 */
[----:B------:R-:W-:-:S02]  /*5da0*/  ISETP.GT.AND P1, PT, R3, 0x58, PT ;  /* 0x000000580300780c */ /* 0x000fc40003f24270 */
[----:B------:R-:W-:Y:S01]  /*5db0*/  F2FP.BF16.F32.PACK_AB R65, RZ, R65 ;  /* 0x00000041ff41723e */ /* 0x000fe200000010ff */
[----:B------:R-:W-:Y:S01]  /*5dc0*/  @P4 STG.E.U16 desc[UR36][R4.64+0xa0], R64 ;  /* 0x0000a04004004986 */ /* 0x000fe2000c101524 */
[C---:B------:R-:W-:Y:S02]  /*5dd0*/  ISETP.GT.AND P3, PT, R0.reuse, 0x8, P0 ;  /* 0x000000080000780c */ /* 0x040fe40000764270 */
[----:B------:R-:W-:Y:S01]  /*5de0*/  ISETP.GT.AND P0, PT, R3, 0x59, PT ;  /* 0x000000590300780c */ /* 0x000fe20003f04270 */
[----:B------:R-:W-:Y:S01]  /*5df0*/  @P5 STG.E.U16 desc[UR36][R4.64+0xa2], R65 ;  /* 0x0000a24104005986 */ /* 0x000fe2000c101524 */
[C---:B------:R-:W-:Y:S02]  /*5e00*/  ISETP.GT.AND P4, PT, R0.reuse, RZ, P1 ;  /* 0x000000ff0000720c */ /* 0x040fe40000f84270 */
[----:B------:R-:W-:Y:S02]  /*5e10*/  F2FP.BF16.F32.PACK_AB R66, RZ, R66 ;  /* 0x00000042ff42723e */ /* 0x000fe400000010ff */
[----:B------:R-:W-:-:S02]  /*5e20*/  ISETP.GT.AND P5, PT, R0, RZ, P0 ;  /* 0x000000ff0000720c */ /* 0x000fc400007a4270 */
[----:B------:R-:W-:Y:S01]  /*5e30*/  F2FP.BF16.F32.PACK_AB R67, RZ, R67 ;  /* 0x00000043ff43723e */ /* 0x000fe200000010ff */
[----:B------:R-:W-:Y:S01]  /*5e40*/  @P2 STG.E.U16 desc[UR36][R6.64+0xa0], R66 ;  /* 0x0000a04206002986 */ /* 0x000fe2000c101524 */
[----:B------:R-:W-:Y:S02]  /*5e50*/  F2FP.BF16.F32.PACK_AB R68, RZ, R68 ;  /* 0x00000044ff44723e */ /* 0x000fe400000010ff */
[C---:B------:R-:W-:Y:S01]  /*5e60*/  ISETP.GT.AND P2, PT, R0.reuse, 0x8, P1 ;  /* 0x000000080000780c */ /* 0x040fe20000f44270 */
[----:B------:R-:W-:Y:S01]  /*5e70*/  @P3 STG.E.U16 desc[UR36][R6.64+0xa2], R67 ;  /* 0x0000a24306003986 */ /* 0x000fe2000c101524 */
[----:B------:R-:W-:Y:S02]  /*5e80*/  ISETP.GT.AND P1, PT, R3, 0x60, PT ;  /* 0x000000600300780c */ /* 0x000fe40003f24270 */
[----:B------:R-:W-:Y:S01]  /*5e90*/  F2FP.BF16.F32.PACK_AB R69, RZ, R69 ;  /* 0x00000045ff45723e */ /* 0x000fe200000010ff */
[----:B------:R-:W-:Y:S01]  /*5ea0*/  @P4 STG.E.U16 desc[UR36][R4.64+0xb0], R68 ;  /* 0x0000b04404004986 */ /* 0x000fe2000c101524 */
[----:B------:R-:W-:-:S02]  /*5eb0*/  ISETP.GT.AND P3, PT, R0, 0x8, P0 ;  /* 0x000000080000780c */ /* 0x000fc40000764270 */
[----:B------:R-:W-:Y:S01]  /*5ec0*/  ISETP.GT.AND P0, PT, R3, 0x61, PT ;  /* 0x000000610300780c */ /* 0x000fe20003f04270 */
[----:B------:R-:W-:Y:S01]  /*5ed0*/  @P5 STG.E.U16 desc[UR36][R4.64+0xb2], R69 ;  /* 0x0000b24504005986 */ /* 0x000fe2000c101524 */
[C---:B------:R-:W-:Y:S02]  /*5ee0*/  ISETP.GT.AND P4, PT, R0.reuse, RZ, P1 ;  /* 0x000000ff0000720c */ /* 0x040fe40000f84270 */
[----:B------:R-:W-:Y:S02]  /*5ef0*/  ISETP.GT.AND P5, PT, R0, RZ, P0 ;  /* 0x000000ff0000720c */ /* 0x000fe400007a4270 */
[----:B------:R-:W-:Y:S02]  /*5f00*/  F2FP.BF16.F32.PACK_AB R70, RZ, R70 ;  /* 0x00000046ff46723e */ /* 0x000fe400000010ff */
[----:B------:R-:W-:Y:S02]  /*5f10*/  F2FP.BF16.F32.PACK_AB R71, RZ, R71 ;  /* 0x00000047ff47723e */ /* 0x000fe400000010ff */
[----:B------:R-:W-:Y:S01]  /*5f20*/  F2FP.BF16.F32.PACK_AB R72, RZ, R72 ;  /* 0x00000048ff48723e */ /* 0x000fe200000010ff */
[----:B------:R-:W-:Y:S01]  /*5f30*/  @P2 STG.E.U16 desc[UR36][R6.64+0xb0], R70 ;  /* 0x0000b04606002986 */ /* 0x000fe2000c101524 */
[----:B------:R-:W-:-:S02]  /*5f40*/  F2FP.BF16.F32.PACK_AB R73, RZ, R73 ;  /* 0x00000049ff49723e */ /* 0x000fc400000010ff */
[C---:B------:R-:W-:Y:S01]  /*5f50*/  ISETP.GT.AND P1, PT, R0.reuse, 0x8, P1 ;  /* 0x000000080000780c */ /* 0x040fe20000f24270 */
[----:B------:R-:W-:Y:S01]  /*5f60*/  @P3 STG.E.U16 desc[UR36][R6.64+0xb2], R71 ;  /* 0x0000b24706003986 */ /* 0x000fe2000c101524 */
[C---:B------:R-:W-:Y:S02]  /*5f70*/  ISETP.GT.AND P2, PT, R0.reuse, 0x8, P0 ;  /* 0x000000080000780c */ /* 0x040fe40000744270 */
[C---:B------:R-:W-:Y:S01]  /*5f80*/  ISETP.GT.AND P0, PT, R3.reuse, 0x69, PT ;  /* 0x000000690300780c */ /* 0x040fe20003f04270 */
[----:B------:R-:W-:Y:S01]  /*5f90*/  @P4 STG.E.U16 desc[UR36][R4.64+0xc0], R72 ;  /* 0x0000c04804004986 */ /* 0x000fe2000c101524 */
[----:B------:R-:W-:Y:S02]  /*5fa0*/  ISETP.GT.AND P4, PT, R3, 0x68, PT ;  /* 0x000000680300780c */ /* 0x000fe40003f84270 */
[----:B------:R-:W-:Y:S01]  /*5fb0*/  F2FP.BF16.F32.PACK_AB R74, RZ, R74 ;  /* 0x0000004aff4a723e */ /* 0x000fe200000010ff */
[----:B------:R-:W-:Y:S01]  /*5fc0*/  @P5 STG.E.U16 desc[UR36][R4.64+0xc2], R73 ;  /* 0x0000c24904005986 */ /* 0x000fe2000c101524 */
[----:B------:R-:W-:-:S02]  /*5fd0*/  ISETP.GT.AND P5, PT, R0, RZ, P4 ;  /* 0x000000ff0000720c */ /* 0x000fc400027a4270 */
[C---:B------:R-:W-:Y:S01]  /*5fe0*/  ISETP.GT.AND P3, PT, R0.reuse, RZ, P0 ;  /* 0x000000ff0000720c */ /* 0x040fe20000764270 */
[----:B------:R-:W-:Y:S01]  /*5ff0*/  @P1 STG.E.U16 desc[UR36][R6.64+0xc0], R74 ;  /* 0x0000c04a06001986 */ /* 0x000fe2000c101524 */
[----:B------:R-:W-:Y:S02]  /*6000*/  F2FP.BF16.F32.PACK_AB R75, RZ, R75 ;  /* 0x0000004bff4b723e */ /* 0x000fe400000010ff */
[----:B------:R-:W-:Y:S02]  /*6010*/  F2FP.BF16.F32.PACK_AB R76, RZ, R76 ;  /* 0x0000004cff4c723e */ /* 0x000fe400000010ff */
[C---:B------:R-:W-:Y:S01]  /*6020*/  ISETP.GT.AND P4, PT, R0.reuse, 0x8, P4 ;  /* 0x000000080000780c */ /* 0x040fe20002784270 */
[----:B------:R-:W-:Y:S01]  /*6030*/  @P2 STG.E.U16 desc[UR36][R6.64+0xc2], R75 ;  /* 0x0000c24b06002986 */ /* 0x000fe2000c101524 */
[----:B------:R-:W-:Y:S02]  /*6040*/  F2FP.BF16.F32.PACK_AB R77, RZ, R77 ;  /* 0x0000004dff4d723e */ /* 0x000fe400000010ff */
[----:B------:R-:W-:Y:S01]  /*6050*/  ISETP.GT.AND P2, PT, R3, 0x71, PT ;  /* 0x000000710300780c */ /* 0x000fe20003f44270 */
[----:B------:R-:W-:Y:S01]  /*6060*/  @P5 STG.E.U16 desc[UR36][R4.64+0xd0], R76 ;  /* 0x0000d04c04005986 */ /* 0x000fe2000c101524 */
[----:B------:R-:W-:-:S02]  /*6070*/  ISETP.GT.AND P5, PT, R0, 0x8, P0 ;  /* 0x000000080000780c */ /* 0x000fc400007a4270 */
[C---:B------:R-:W-:Y:S01]  /*6080*/  ISETP.GT.AND P1, PT, R3.reuse, 0x78, PT ;  /* 0x000000780300780c */ /* 0x040fe20003f24270 */
[----:B------:R-:W-:Y:S01]  /*6090*/  @P3 STG.E.U16 desc[UR36][R4.64+0xd2], R77 ;  /* 0x0000d24d04003986 */ /* 0x000fe2000c101524 */
[C---:B------:R-:W-:Y:S02]  /*60a0*/  ISETP.GT.AND P3, PT, R3.reuse, 0x70, PT ;  /* 0x000000700300780c */ /* 0x040fe40003f64270 */
[----:B------:R-:W-:Y:S01]  /*60b0*/  ISETP.GT.AND P0, PT, R3, 0x79, PT ;  /* 0x000000790300780c */ /* 0x000fe20003f04270 */
[----:B------:R-:W-:Y:S01]  /*60c0*/  @P4 IMAD.MOV.U32 R2, RZ, RZ, R6 ;  /* 0x000000ffff024224 */ /* 0x000fe200078e0006 */
[----:B------:R-:W-:Y:S01]  /*60d0*/  F2FP.BF16.F32.PACK_AB R78, RZ, R78 ;  /* 0x0000004eff4e723e */ /* 0x000fe200000010ff */
[----:B------:R-:W-:Y:S01]  /*60e0*/  @P4 IMAD.MOV.U32 R3, RZ, RZ, R7 ;  /* 0x000000ffff034224 */ /* 0x000fe200078e0007 */
[----:B------:R-:W-:Y:S02]  /*60f0*/  F2FP.BF16.F32.PACK_AB R79, RZ, R79 ;  /* 0x0000004fff4f723e */ /* 0x000fe400000010ff */
[----:B------:R-:W-:-:S02]  /*6100*/  F2FP.BF16.F32.PACK_AB R80, RZ, R80 ;  /* 0x00000050ff50723e */ /* 0x000fc400000010ff */
[----:B------:R0:W-:Y:S01]  /*6110*/  @P4 STG.E.U16 desc[UR36][R2.64+0xd0], R78 ;  /* 0x0000d04e02004986 */ /* 0x0001e2000c101524 */
[C---:B------:R-:W-:Y:S02]  /*6120*/  ISETP.GT.AND P4, PT, R0.reuse, RZ, P2 ;  /* 0x000000ff0000720c */ /* 0x040fe40001784270 */
[----:B------:R-:W-:Y:S02]  /*6130*/  F2FP.BF16.F32.PACK_AB R81, RZ, R81 ;  /* 0x00000051ff51723e */ /* 0x000fe400000010ff */
[----:B------:R-:W-:Y:S02]  /*6140*/  ISETP.GT.AND P2, PT, R0, 0x8, P2 ;  /* 0x000000080000780c */ /* 0x000fe40001744270 */
[----:B------:R-:W-:Y:S02]  /*6150*/  F2FP.BF16.F32.PACK_AB R82, RZ, R82 ;  /* 0x00000052ff52723e */ /* 0x000fe400000010ff */
[----:B------:R-:W-:Y:S02]  /*6160*/  F2FP.BF16.F32.PACK_AB R83, RZ, R83 ;  /* 0x00000053ff53723e */ /* 0x000fe400000010ff */
[----:B------:R-:W-:Y:S01]  /*6170*/  F2FP.BF16.F32.PACK_AB R84, RZ, R84 ;  /* 0x00000054ff54723e */ /* 0x000fe200000010ff */
[----:B0-----:R-:W-:Y:S01]  /*6180*/  @P5 IMAD.MOV.U32 R2, RZ, RZ, R6 ;  /* 0x000000ffff025224 */ /* 0x001fe200078e0006 */
[----:B------:R-:W-:Y:S01]  /*6190*/  F2FP.BF16.F32.PACK_AB R85, RZ, R85 ;  /* 0x00000055ff55723e */ /* 0x000fe200000010ff */
[----:B------:R-:W-:Y:S01]  /*61a0*/  @P5 IMAD.MOV.U32 R3, RZ, RZ, R7 ;  /* 0x000000ffff035224 */ /* 0x000fe200078e0007 */
[----:B------:R-:W-:-:S02]  /*61b0*/  F2FP.BF16.F32.PACK_AB R86, RZ, R86 ;  /* 0x00000056ff56723e */ /* 0x000fc400000010ff */
[----:B------:R-:W-:Y:S02]  /*61c0*/  F2FP.BF16.F32.PACK_AB R87, RZ, R87 ;  /* 0x00000057ff57723e */ /* 0x000fe400000010ff */
[----:B------:R0:W-:Y:S01]  /*61d0*/  @P5 STG.E.U16 desc[UR36][R2.64+0xd2], R79 ;  /* 0x0000d24f02005986 */ /* 0x0001e2000c101524 */
[C---:B------:R-:W-:Y:S02]  /*61e0*/  ISETP.GT.AND P5, PT, R0.reuse, RZ, P3 ;  /* 0x000000ff0000720c */ /* 0x040fe40001fa4270 */
[----:B------:R-:W-:-:S11]  /*61f0*/  ISETP.GT.AND P3, PT, R0, 0x8, P3 ;  /* 0x000000080000780c */ /* 0x000fd60001f64270 */
[----:B0-----:R-:W-:Y:S02]  /*6200*/  @P5 IMAD.MOV.U32 R2, RZ, RZ, R4 ;  /* 0x000000ffff025224 */ /* 0x001fe400078e0004 */
[----:B------:R-:W-:-:S05]  /*6210*/  @P5 IMAD.MOV.U32 R3, RZ, RZ, R5 ;  /* 0x000000ffff035224 */ /* 0x000fca00078e0005 */
[----:B------:R0:W-:Y:S01]  /*6220*/  @P5 STG.E.U16 desc[UR36][R2.64+0xe0], R80 ;  /* 0x0000e05002005986 */ /* 0x0001e2000c101524 */
[C---:B------:R-:W-:Y:S02]  /*6230*/  ISETP.GT.AND P5, PT, R0.reuse, RZ, P0 ;  /* 0x000000ff0000720c */ /* 0x040fe400007a4270 */
[----:B------:R-:W-:Y:S01]  /*6240*/  ISETP.GT.AND P0, PT, R0, 0x8, P0 ;  /* 0x000000080000780c */ /* 0x000fe20000704270 */
[----:B0-----:R-:W-:Y:S02]  /*6250*/  @P4 IMAD.MOV.U32 R2, RZ, RZ, R4 ;  /* 0x000000ffff024224 */ /* 0x001fe400078e0004 */
[----:B------:R-:W-:-:S05]  /*6260*/  @P4 IMAD.MOV.U32 R3, RZ, RZ, R5 ;  /* 0x000000ffff034224 */ /* 0x000fca00078e0005 */
[----:B------:R0:W-:Y:S01]  /*6270*/  @P4 STG.E.U16 desc[UR36][R2.64+0xe2], R81 ;  /* 0x0000e25102004986 */ /* 0x0001e2000c101524 */
[C---:B------:R-:W-:Y:S02]  /*6280*/  ISETP.GT.AND P4, PT, R0.reuse, RZ, P1 ;  /* 0x000000ff0000720c */ /* 0x040fe40000f84270 */
[----:B------:R-:W-:Y:S01]  /*6290*/  ISETP.GT.AND P1, PT, R0, 0x8, P1 ;  /* 0x000000080000780c */ /* 0x000fe20000f24270 */
[----:B0-----:R-:W-:Y:S02]  /*62a0*/  @P3 IMAD.MOV.U32 R2, RZ, RZ, R6 ;  /* 0x000000ffff023224 */ /* 0x001fe400078e0006 */
[----:B------:R-:W-:-:S05]  /*62b0*/  @P3 IMAD.MOV.U32 R3, RZ, RZ, R7 ;  /* 0x000000ffff033224 */ /* 0x000fca00078e0007 */
[----:B------:R0:W-:Y:S02]  /*62c0*/  @P3 STG.E.U16 desc[UR36][R2.64+0xe0], R82 ;  /* 0x0000e05202003986 */ /* 0x0001e4000c101524 */
[----:B0-----:R-:W-:Y:S02]  /*62d0*/  @P2 IMAD.MOV.U32 R2, RZ, RZ, R6 ;  /* 0x000000ffff022224 */ /* 0x001fe400078e0006 */
[----:B------:R-:W-:-:S05]  /*62e0*/  @P2 IMAD.MOV.U32 R3, RZ, RZ, R7 ;  /* 0x000000ffff032224 */ /* 0x000fca00078e0007 */
[----:B------:R0:W-:Y:S02]  /*62f0*/  @P2 STG.E.U16 desc[UR36][R2.64+0xe2], R83 ;  /* 0x0000e25302002986 */ /* 0x0001e4000c101524 */
[----:B0-----:R-:W-:Y:S02]  /*6300*/  @P4 IMAD.MOV.U32 R2, RZ, RZ, R4 ;  /* 0x000000ffff024224 */ /* 0x001fe400078e0004 */
[----:B------:R-:W-:-:S05]  /*6310*/  @P4 IMAD.MOV.U32 R3, RZ, RZ, R5 ;  /* 0x000000ffff034224 */ /* 0x000fca00078e0005 */
[----:B------:R0:W-:Y:S04]  /*6320*/  @P4 STG.E.U16 desc[UR36][R2.64+0xf0], R84 ;  /* 0x0000f05402004986 */ /* 0x0001e8000c101524 */
[----:B------:R1:W-:Y:S01]  /*6330*/  @P5 STG.E.U16 desc[UR36][R4.64+0xf2], R85 ;  /* 0x0000f25504005986 */ /* 0x0003e2000c101524 */
[----:B0-----:R-:W-:Y:S02]  /*6340*/  @P1 IMAD.MOV.U32 R2, RZ, RZ, R6 ;  /* 0x000000ffff021224 */ /* 0x001fe400078e0006 */
[----:B------:R-:W-:-:S05]  /*6350*/  @P1 IMAD.MOV.U32 R3, RZ, RZ, R7 ;  /* 0x000000ffff031224 */ /* 0x000fca00078e0007 */
[----:B------:R1:W-:Y:S04]  /*6360*/  @P1 STG.E.U16 desc[UR36][R2.64+0xf0], R86 ;  /* 0x0000f05602001986 */ /* 0x0003e8000c101524 */
[----:B------:R1:W-:Y:S02]  /*6370*/  @P0 STG.E.U16 desc[UR36][R6.64+0xf2], R87 ;  /* 0x0000f25706000986 */ /* 0x0003e4000c101524 */
.L_x_163:
[----:B------:R-:W-:Y:S05]  /*6380*/  BSYNC B0 ;  /* 0x0000000000007941 */ /* 0x000fea0003800000 */
.L_x_37:
[----:B01----:R-:W2:Y:S01]  /*6390*/  LDL.64 R2, [R1] ;  /* 0x0000000001027983 */ /* 0x003ea20000100a00 */
[----:B------:R-:W-:Y:S01]  /*63a0*/  ULDC.64 UR4, c[0x0][0x650] ;  /* 0x0001940000047ab9 */ /* 0x000fe20000000a00 */
[----:B------:R0:W-:Y:S01]  /*63b0*/  SYNCS.ARRIVE.TRANS64.A1T0 RZ, [R98+UR47], RZ ;  /* 0x000000ff62ff79a7 */ /* 0x0001e2000810002f */
[----:B------:R-:W-:Y:S01]  /*63c0*/  PRMT R0, RZ, 0x7610, R0 ;  /* 0x00007610ff007816 */ /* 0x000fe20000000000 */
[----:B-----5:R-:W-:Y:S02]  /*63d0*/  IMAD.MOV.U32 R19, RZ, RZ, -0x1 ;  /* 0xffffffffff137424 */ /* 0x020fe400078e00ff */
[----:B------:R-:W-:Y:S01]  /*63e0*/  IMAD.MOV.U32 R22, RZ, RZ, -0x1 ;  /* 0xffffffffff167424 */ /* 0x000fe200078e00ff */
[----:B--2---:R-:W-:-:S04]  /*63f0*/  LEA R18, P0, R2, R18, 0x1 ;  /* 0x0000001202127211 */ /* 0x004fc800078008ff */
[----:B------:R-:W-:Y:S01]  /*6400*/  LEA.HI.X R17, R2, R17, R23, 0x1, P0 ;  /* 0x0000001102117211 */ /* 0x000fe200000f0c17 */
[----:B------:R-:W-:Y:S01]  /*6410*/  IMAD.MOV.U32 R2, RZ, RZ, -0x1 ;  /* 0xffffffffff027424 */ /* 0x000fe200078e00ff */
[----:B------:R-:W-:-:S04]  /*6420*/  ISETP.GE.U32.AND P0, PT, R18, UR4, PT ;  /* 0x0000000412007c0c */ /* 0x000fc8000bf06070 */
[----:B------:R-:W-:-:S13]  /*6430*/  ISETP.GE.U32.AND.EX P0, PT, R17, UR5, PT, P0 ;  /* 0x0000000511007c0c */ /* 0x000fda000bf06100 */
[----:B0-----:R-:W-:Y:S05]  /*6440*/  @P0 BRA `(.L_x_164) ;  /* 0x0000000400700947 */ /* 0x001fea0003800000 */
[----:B------:R-:W0:Y:S01]  /*6450*/  S2R R10, SR_CTAID.X ;  /* 0x00000000000a7919 */ /* 0x000e220000002500 */
[----:B------:R-:W1:Y:S01]  /*6460*/  LDC.64 R8, c[0x0][0x628] ;  /* 0x00018a00ff087b82 */ /* 0x000e620000000a00 */
[----:B------:R-:W-:Y:S01]  /*6470*/  ULDC UR4, c[0x0][0x150] ;  /* 0x0000540000047ab9 */ /* 0x000fe20000000800 */
[----:B---34-:R-:W-:Y:S01]  /*6480*/  IMAD.MOV.U32 R6, RZ, RZ, R18 ;  /* 0x000000ffff067224 */ /* 0x018fe200078e0012 */
[----:B------:R-:W2:Y:S01]  /*6490*/  S2R R20, SR_CTAID.Y ;  /* 0x0000000000147919 */ /* 0x000ea20000002600 */
[----:B------:R-:W-:-:S04]  /*64a0*/  IMAD.MOV.U32 R7, RZ, RZ, R17 ;  /* 0x000000ffff077224 */ /* 0x000fc800078e0011 */
[----:B------:R-:W3:Y:S08]  /*64b0*/  LDC R15, c[0x0][0x144] ;  /* 0x00005100ff0f7b82 */ /* 0x000ef00000000800 */
[----:B------:R-:W4:Y:S08]  /*64c0*/  LDC R0, c[0x0][0x630] ;  /* 0x00018c00ff007b82 */ /* 0x000f300000000800 */
[----:B------:R-:W2:Y:S01]  /*64d0*/  LDC.64 R12, c[0x0][0x620] ;  /* 0x00018800ff0c7b82 */ /* 0x000ea20000000a00 */
[----:B-1----:R-:W-:-:S04]  /*64e0*/  ISETP.NE.U32.AND P0, PT, R8, RZ, PT ;  /* 0x000000ff0800720c */ /* 0x002fc80003f05070 */
[----:B------:R-:W-:Y:S02]  /*64f0*/  ISETP.NE.AND.EX P0, PT, R9, RZ, PT, P0 ;  /* 0x000000ff0900720c */ /* 0x000fe40003f05300 */
[----:B0-----:R-:W-:-:S05]  /*6500*/  I2FP.F32.U32 R2, R10 ;  /* 0x0000000a00027245 */ /* 0x001fca0000201000 */
[----:B------:R-:W-:-:S04]  /*6510*/  FMUL R2, R2, UR4 ;  /* 0x0000000402027c20 */ /* 0x000fc80008400000 */
[----:B------:R0:W1:Y:S02]  /*6520*/  F2I.U32.TRUNC.NTZ R14, R2 ;  /* 0x00000002000e7305 */ /* 0x000064000020f000 */
[----:B---34-:R-:W-:Y:S05]  /*6530*/  @!P0 BRA `(.L_x_165) ;  /* 0x0000000000288947 */ /* 0x018fea0003800000 */
[----:B------:R-:W3:Y:S02]  /*6540*/  LDC R3, c[0x0][0x634] ;  /* 0x00018d00ff037b82 */ /* 0x000ee40000000800 */
[----:B---3--:R-:W-:-:S05]  /*6550*/  IADD3 R7, P0, R18, R3, RZ ;  /* 0x0000000312077210 */ /* 0x008fca0007f1e0ff */
[----:B------:R-:W-:-:S04]  /*6560*/  IMAD.X R11, RZ, RZ, R17, P0 ;  /* 0x000000ffff0b7224 */ /* 0x000fc800000e0611 */
[----:B0-----:R-:W-:-:S04]  /*6570*/  IMAD.WIDE.U32 R2, R11, R8, RZ ;  /* 0x000000080b027225 */ /* 0x001fc800078e00ff */
[----:B------:R-:W-:-:S04]  /*6580*/  IMAD.WIDE.U32 R4, P0, R7, R9, R2 ;  /* 0x0000000907047225 */ /* 0x000fc80007800002 */
[----:B------:R-:W-:-:S04]  /*6590*/  IMAD.WIDE.U32 R2, R7, R8, RZ ;  /* 0x0000000807027225 */ /* 0x000fc800078e00ff */
[----:B------:R-:W-:Y:S01]  /*65a0*/  IMAD.X R7, RZ, RZ, RZ, P0 ;  /* 0x000000ffff077224 */ /* 0x000fe200000e06ff */
[----:B------:R-:W-:Y:S01]  /*65b0*/  IADD3 RZ, P0, R3, R4, RZ ;  /* 0x0000000403ff7210 */ /* 0x000fe20007f1e0ff */
[----:B------:R-:W-:-:S04]  /*65c0*/  IMAD.MOV.U32 R6, RZ, RZ, R5 ;  /* 0x000000ffff067224 */ /* 0x000fc800078e0005 */
[----:B------:R-:W-:-:S08]  /*65d0*/  IMAD.WIDE.U32.X R6, R11, R9, R6, P0 ;  /* 0x000000090b067225 */ /* 0x000fd000000e0406 */
.L_x_165:
[----:B------:R-:W3:Y:S01]  /*65e0*/  LDC.64 R26, c[0x0][0x640] ;  /* 0x00019000ff1a7b82 */ /* 0x000ee20000000a00 */
[-C--:B------:R-:W-:Y:S01]  /*65f0*/  SHF.R.U64 R11, R6, R0.reuse, R7 ;  /* 0x00000000060b7219 */ /* 0x080fe20000001207 */
[----:B------:R-:W-:Y:S01]  /*6600*/  IMAD.MOV.U32 R19, RZ, RZ, R17 ;  /* 0x000000ffff137224 */ /* 0x000fe200078e0011 */
[----:B------:R-:W-:Y:S01]  /*6610*/  SHF.R.U32.HI R0, RZ, R0, R7 ;  /* 0x00000000ff007219 */ /* 0x000fe20000011607 */
[----:B-1----:R-:W-:Y:S01]  /*6620*/  IMAD.MOV R14, RZ, RZ, -R14 ;  /* 0x000000ffff0e7224 */ /* 0x002fe200078e0a0e */
[----:B------:R-:W-:Y:S01]  /*6630*/  IADD3 R5, P0, RZ, -R11, RZ ;  /* 0x8000000bff057210 */ /* 0x000fe20007f1e0ff */
[----:B------:R-:W-:Y:S01]  /*6640*/  ULDC UR4, c[0x0][0x154] ;  /* 0x0000550000047ab9 */ /* 0x000fe20000000800 */
[----:B------:R-:W-:Y:S01]  /*6650*/  IMAD.MOV.U32 R7, RZ, RZ, 0x1 ;  /* 0x00000001ff077424 */ /* 0x000fe200078e00ff */
[----:B------:R-:W1:Y:S01]  /*6660*/  LDC R4, c[0x0][0x618] ;  /* 0x00018600ff047b82 */ /* 0x000e620000000800 */
[----:B------:R-:W-:Y:S02]  /*6670*/  IMAD R22, R15, R14, R10 ;  /* 0x0000000e0f167224 */ /* 0x000fe400078e020a */
[----:B------:R-:W-:-:S04]  /*6680*/  IMAD.X R3, RZ, RZ, ~R0, P0 ;  /* 0x000000ffff037224 */ /* 0x000fc800000e0e00 */
[-C--:B--2---:R-:W-:Y:S01]  /*6690*/  IMAD R0, R3, R12.reuse, RZ ;  /* 0x0000000c03007224 */ /* 0x084fe200078e02ff */
[----:B------:R-:W2:Y:S01]  /*66a0*/  LDC R6, c[0x0][0x608] ;  /* 0x00018200ff067b82 */ /* 0x000ea20000000800 */
[----:B0-----:R-:W-:-:S04]  /*66b0*/  IMAD.WIDE.U32 R2, R5, R12, R18 ;  /* 0x0000000c05027225 */ /* 0x001fc800078e0012 */
[----:B------:R-:W-:Y:S01]  /*66c0*/  IMAD R5, R5, R13, R0 ;  /* 0x0000000d05057224 */ /* 0x000fe200078e0200 */
[----:B------:R-:W-:Y:S02]  /*66d0*/  I2FP.F32.U32 R0, R20 ;  /* 0x0000001400007245 */ /* 0x000fe40000201000 */
[----:B------:R-:W0:Y:S01]  /*66e0*/  LDC R24, c[0x0][0x658] ;  /* 0x00019600ff187b82 */ /* 0x000e220000000800 */
[----:B------:R-:W-:Y:S01]  /*66f0*/  IMAD.IADD R3, R3, 0x1, R5 ;  /* 0x0000000103037824 */ /* 0x000fe200078e0205 */
[----:B---3--:R-:W-:Y:S01]  /*6700*/  ISETP.NE.U32.AND P0, PT, R26, RZ, PT ;  /* 0x000000ff1a00720c */ /* 0x008fe20003f05070 */
[----:B------:R-:W-:Y:S01]  /*6710*/  FMUL R0, R0, UR4 ;  /* 0x0000000400007c20 */ /* 0x000fe20008400000 */
[----:B------:R-:W-:Y:S02]  /*6720*/  IMAD.MOV.U32 R5, RZ, RZ, -0x1 ;  /* 0xffffffffff057424 */ /* 0x000fe400078e00ff */
[----:B------:R-:W-:Y:S01]  /*6730*/  ISETP.NE.AND.EX P0, PT, R27, RZ, PT, P0 ;  /* 0x000000ff1b00720c */ /* 0x000fe20003f05300 */
[----:B------:R3:W4:Y:S01]  /*6740*/  F2I.U32.TRUNC.NTZ R12, R0 ;  /* 0x00000000000c7305 */ /* 0x000722000020f000 */
[----:B------:R-:W3:Y:S01]  /*6750*/  LDC R15, c[0x0][0x148] ;  /* 0x00005200ff0f7b82 */ /* 0x000ee20000000800 */
[----:B-1----:R-:W-:-:S02]  /*6760*/  SHF.R.U64 R10, R2, R4, R3 ;  /* 0x00000004020a7219 */ /* 0x002fc40000001203 */
[----:B------:R-:W-:-:S05]  /*6770*/  SHF.R.U32.HI R3, RZ, R4, R3 ;  /* 0x00000004ff037219 */ /* 0x000fca0000011603 */
[----:B------:R-:W1:Y:S01]  /*6780*/  LDC R14, c[0x0][0x600] ;  /* 0x00018000ff0e7b82 */ /* 0x000e620000000800 */
[-CC-:B--2---:R-:W-:Y:S02]  /*6790*/  SHF.R.U64 R8, R10, R6.reuse, R3.reuse ;  /* 0x000000060a087219 */ /* 0x184fe40000001203 */
[----:B------:R-:W-:-:S05]  /*67a0*/  SHF.R.U32.HI R3, RZ, R6, R3 ;  /* 0x00000006ff037219 */ /* 0x000fca0000011603 */
[----:B------:R-:W2:Y:S01]  /*67b0*/  LDC R21, c[0x0][0x648] ;  /* 0x00019200ff157b82 */ /* 0x000ea20000000800 */
[-CC-:B0-----:R-:W-:Y:S02]  /*67c0*/  SHF.R.U64 R13, R8, R24.reuse, R3.reuse ;  /* 0x00000018080d7219 */ /* 0x181fe40000001203 */
[-C--:B------:R-:W-:Y:S02]  /*67d0*/  SHF.L.U32 R5, R5, R24.reuse, RZ ;  /* 0x0000001805057219 */ /* 0x080fe400000006ff */
[-C--:B------:R-:W-:Y:S01]  /*67e0*/  SHF.R.U32.HI R3, RZ, R24.reuse, R3 ;  /* 0x00000018ff037219 */ /* 0x080fe20000011603 */
[----:B------:R-:W-:Y:S01]  /*67f0*/  IMAD.MOV.U32 R2, RZ, RZ, R13 ;  /* 0x000000ffff027224 */ /* 0x000fe200078e000d */
[----:B------:R-:W-:Y:S01]  /*6800*/  SHF.L.U32 R24, R7, R24, RZ ;  /* 0x0000001807187219 */ /* 0x000fe200000006ff */
[----:B------:R-:W0:Y:S01]  /*6810*/  LDC R25, c[0x0][0x638] ;  /* 0x00018e00ff197b82 */ /* 0x000e220000000800 */
[----:B------:R-:W-:-:S07]  /*6820*/  LOP3.LUT R19, RZ, R5, RZ, 0x33, !PT ;  /* 0x00000005ff137212 */ /* 0x000fce00078e33ff */
[----:B------:R-:W0:Y:S01]  /*6830*/  LDC R28, c[0x0][0x610] ;  /* 0x00018400ff1c7b82 */ /* 0x000e220000000800 */
[----:B----4-:R-:W-:Y:S05]  /*6840*/  @!P0 BRA `(.L_x_166) ;  /* 0x0000000000288947 */ /* 0x010fea0003800000 */
[----:B---3--:R-:W3:Y:S02]  /*6850*/  LDC R0, c[0x0][0x64c] ;  /* 0x00019300ff007b82 */ /* 0x008ee40000000800 */
[----:B---3--:R-:W-:-:S05]  /*6860*/  IADD3 R7, P0, R13, R0, RZ ;  /* 0x000000000d077210 */ /* 0x008fca0007f1e0ff */
        /* <DEDUP_REMOVED lines=8> */
.L_x_166:
[----:B------:R-:W4:Y:S01]  /*68f0*/  LDC R4, c[0x0][0x65c] ;  /* 0x00019700ff047b82 */ /* 0x000f220000000800 */
[----:B--23--:R-:W-:Y:S01]  /*6900*/  SHF.R.U64 R0, R2, R21, R3 ;  /* 0x0000001502007219 */ /* 0x00cfe20000001203 */
[----:B-1----:R-:W-:Y:S01]  /*6910*/  VIADD R3, R14, 0xffffffff ;  /* 0xffffffff0e037836 */ /* 0x002fe20000000000 */
[----:B------:R-:W-:Y:S01]  /*6920*/  LOP3.LUT R19, R8, R19, RZ, 0xc0, !PT ;  /* 0x0000001308137212 */ /* 0x000fe200078ec0ff */
[----:B------:R-:W-:Y:S02]  /*6930*/  IMAD.MOV R12, RZ, RZ, -R12 ;  /* 0x000000ffff0c7224 */ /* 0x000fe400078e0a0c */
[----:B------:R-:W-:Y:S01]  /*6940*/  IMAD.MOV R2, RZ, RZ, -R0 ;  /* 0x000000ffff027224 */ /* 0x000fe200078e0a00 */
[----:B------:R-:W-:Y:S01]  /*6950*/  LOP3.LUT R3, R10, R3, RZ, 0xc0, !PT ;  /* 0x000000030a037212 */ /* 0x000fe200078ec0ff */
[----:B------:R-:W-:Y:S02]  /*6960*/  IMAD R19, R24, R0, R19 ;  /* 0x0000000018137224 */ /* 0x000fe400078e0213 */
[----:B0-----:R-:W-:-:S04]  /*6970*/  IMAD R0, R2, R25, R13 ;  /* 0x0000001902007224 */ /* 0x001fc800078e020d */
[----:B------:R-:W-:Y:S01]  /*6980*/  IMAD R2, R0, R14, R3 ;  /* 0x0000000e00027224 */ /* 0x000fe200078e0203 */
[----:B----4-:R-:W-:Y:S01]  /*6990*/  ISETP.NE.AND P0, PT, R4, 0x1, PT ;  /* 0x000000010400780c */ /* 0x010fe20003f05270 */
[----:B------:R-:W-:-:S05]  /*69a0*/  IMAD.MOV.U32 R4, RZ, RZ, 0x1 ;  /* 0x00000001ff047424 */ /* 0x000fca00078e00ff */
[----:B------:R-:W-:-:S07]  /*69b0*/  PRMT R0, R4, 0x7610, R0 ;  /* 0x0000761004007816 */ /* 0x000fce0000000000 */
[----:B------:R-:W-:-:S04]  /*69c0*/  @P0 IMAD R22, R15, R12, R20 ;  /* 0x0000000c0f160224 */ /* 0x000fc800078e0214 */
[----:B------:R-:W-:-:S05]  /*69d0*/  IMAD R19, R19, R28, R22 ;  /* 0x0000001c13137224 */ /* 0x000fca00078e0216 */
[----:B------:R-:W-:Y:S02]  /*69e0*/  SEL R22, R2, R19, !P0 ;  /* 0x0000001302167207 */ /* 0x000fe40004000000 */
[----:B------:R-:W-:Y:S01]  /*69f0*/  SEL R19, R19, R2, !P0 ;  /* 0x0000000213137207 */ /* 0x000fe20004000000 */
[----:B------:R-:W-:-:S07]  /*6a00*/  IMAD.MOV.U32 R2, RZ, RZ, R11 ;  /* 0x000000ffff027224 */ /* 0x000fce00078e000b */
.L_x_164:
[----:B------:R-:W-:Y:S02]  /*6a10*/  LOP3.LUT P0, RZ, R0, 0xff, RZ, 0xc0, !PT ;  /* 0x000000ff00ff7812 */ /* 0x000fe4000780c0ff */
[----:B------:R-:W-:-:S11]  /*6a20*/  LOP3.LUT R103, R103, 0x1, RZ, 0x3c, !PT ;  /* 0x0000000167677812 */ /* 0x000fd600078e3cff */
[----:B------:R-:W-:Y:S05]  /*6a30*/  @P0 BRA `(.L_x_167) ;  /* 0xffffffac00b00947 */ /* 0x000fea000383ffff */
[----:B------:R-:W-:Y:S05]  /*6a40*/  EXIT ;  /* 0x000000000000794d */ /* 0x000fea0003800000 */
.L_x_18:
[----:B------:R-:W-:-:S08]  /*6a50*/  ISETP.NE.AND P0, PT, R5, RZ, PT ;  /* 0x000000ff0500720c */ /* 0x000fd00003f05270 */
[----:B0-----:R-:W0:-:S00]  /*6a60*/  USETMAXREG.DEALLOC.CTAPOOL 0x28 ;  /* 0x00000028000079c8 */ /* 0x001e0000080e0500 */
[----:B------:R-:W-:Y:S05]  /*6a70*/  @P0 EXIT ;  /* 0x000000000000094d */ /* 0x000fea0003800000 */
[----:B0-----:R-:W-:Y:S01]  /*6a80*/  LOP3.LUT P0, RZ, R8, 0xff, RZ, 0xc0, !PT ;  /* 0x000000ff08ff7812 */ /* 0x001fe2000780c0ff */
[----:B------:R-:W-:Y:S02]  /*6a90*/  IMAD.MOV.U32 R0, RZ, RZ, 0x1 ;  /* 0x00000001ff007424 */ /* 0x000fe400078e00ff */
[----:B------:R-:W-:-:S10]  /*6aa0*/  IMAD.MOV.U32 R7, RZ, RZ, RZ ;  /* 0x000000ffff077224 */ /* 0x000fd400078e00ff */
[----:B------:R-:W-:Y:S05]  /*6ab0*/  @!P0 BRA `(.L_x_168) ;  /* 0x0000000c00788947 */ /* 0x000fea0003800000 */
[----:B------:R-:W0:Y:S01]  /*6ac0*/  S2UR UR9, SR_CgaCtaId ;  /* 0x00000000000979c3 */ /* 0x000e220000008800 */
[----:B------:R-:W-:Y:S01]  /*6ad0*/  ULDC UR5, c[0x0][0x658] ;  /* 0x0001960000057ab9 */ /* 0x000fe20000000800 */
[----:B------:R-:W-:Y:S01]  /*6ae0*/  UMOV UR10, 0xffffffff ;  /* 0xffffffff000a7882 */ /* 0x000fe20000000000 */
[----:B------:R-:W-:Y:S01]  /*6af0*/  UMOV UR11, 0x1 ;  /* 0x00000001000b7882 */ /* 0x000fe20000000000 */
[----:B------:R-:W-:Y:S01]  /*6b00*/  USHF.L.U32 UR10, UR10, UR5, URZ ;  /* 0x000000050a0a7299 */ /* 0x000fe2000800063f */
[----:B------:R-:W-:Y:S01]  /*6b10*/  LOP3.LUT P0, RZ, R4, 0x1f, RZ, 0xc0, !PT ;  /* 0x0000001f04ff7812 */ /* 0x000fe2000780c0ff */
[----:B------:R-:W-:Y:S01]  /*6b20*/  BSSY B0, `(.L_x_168) ;  /* 0x00000d7000007945 */ /* 0x000fe20003800000 */
[C---:B------:R-:W-:Y:S01]  /*6b30*/  ISETP.NE.AND P2, PT, R3.reuse, RZ, PT ;  /* 0x000000ff0300720c */ /* 0x040fe20003f45270 */
[----:B------:R-:W-:Y:S01]  /*6b40*/  ULOP3.LUT UR13, URZ, UR10, URZ, 0x33, !UPT ;  /* 0x0000000a3f0d7292 */ /* 0x000fe2000f8e333f */
[----:B------:R-:W-:Y:S01]  /*6b50*/  ISETP.NE.OR P0, PT, R3, RZ, !P0 ;  /* 0x000000ff0300720c */ /* 0x000fe20004705670 */
[----:B------:R-:W-:Y:S01]  /*6b60*/  IMAD.MOV.U32 R8, RZ, RZ, 0x1 ;  /* 0x00000001ff087424 */ /* 0x000fe200078e00ff */
[----:B------:R-:W-:Y:S01]  /*6b70*/  LOP3.LUT R6, R16, 0x2, RZ, 0xfc, !PT ;  /* 0x0000000210067812 */ /* 0x000fe200078efcff */
[----:B------:R-:W-:Y:S01]  /*6b80*/  IMAD.MOV.U32 R0, RZ, RZ, 0x1 ;  /* 0x00000001ff007424 */ /* 0x000fe200078e00ff */
[----:B------:R-:W-:Y:S01]  /*6b90*/  ULDC UR4, c[0x0][0x600] ;  /* 0x0001800000047ab9 */ /* 0x000fe20000000800 */
[----:B------:R-:W-:Y:S01]  /*6ba0*/  IMAD.MOV.U32 R7, RZ, RZ, RZ ;  /* 0x000000ffff077224 */ /* 0x000fe200078e00ff */
[----:B------:R-:W-:Y:S01]  /*6bb0*/  UMOV UR18, 0x5 ;  /* 0x0000000500127882 */ /* 0x000fe20000000000 */
[----:B------:R-:W-:-:S02]  /*6bc0*/  UIADD3 UR26, UR40, 0x1, URZ ;  /* 0x00000001281a7890 */ /* 0x000fc4000fffe03f */
[----:B------:R-:W-:Y:S02]  /*6bd0*/  UIADD3 UR4, UR4, -0x1, URZ ;  /* 0xffffffff04047890 */ /* 0x000fe4000fffe03f */
[----:B------:R-:W-:Y:S01]  /*6be0*/  USHF.L.U32 UR5, UR11, UR5, URZ ;  /* 0x000000050b057299 */ /* 0x000fe2000800063f */
[----:B------:R-:W-:Y:S01]  /*6bf0*/  ULDC.64 UR24, c[0x0][0x198] ;  /* 0x0000660000187ab9 */ /* 0x000fe20000000a00 */
[----:B0-----:R-:W-:Y:S02]  /*6c00*/  ULOP3.LUT UR8, UR9, 0x1, URZ, 0xc0, !UPT ;  /* 0x0000000109087892 */ /* 0x001fe4000f8ec03f */
[----:B------:R-:W-:Y:S02]  /*6c10*/  USHF.R.U32.HI UR27, URZ, 0x1, UR9 ;  /* 0x000000013f1b7899 */ /* 0x000fe40008011609 */
[----:B------:R-:W-:Y:S02]  /*6c20*/  USHF.L.U32 UR6, UR9, 0x6, URZ ;  /* 0x0000000609067899 */ /* 0x000fe4000800063f */
[----:B------:R-:W-:-:S02]  /*6c30*/  USHF.L.U32 UR7, UR9, 0xb, URZ ;  /* 0x0000000b09077899 */ /* 0x000fc4000800063f */
[----:B------:R-:W-:Y:S02]  /*6c40*/  ULOP3.LUT UR9, UR9, 0xfffffffe, URZ, 0xc0, !UPT ;  /* 0xfffffffe09097892 */ /* 0x000fe4000f8ec03f */
[----:B------:R-:W-:Y:S02]  /*6c50*/  UISETP.GT.U32.AND UP0, UPT, UR8, 0xffff, UPT ;  /* 0x0000ffff0800788c */ /* 0x000fe4000bf04070 */
[----:B------:R-:W-:Y:S02]  /*6c60*/  USHF.L.U32 UR10, UR11, UR9, URZ ;  /* 0x000000090b0a7299 */ /* 0x000fe4000800063f */
[----:B------:R-:W-:Y:S02]  /*6c70*/  ULOP3.LUT UR9, UR9, 0x1, URZ, 0xfc, !UPT ;  /* 0x0000000109097892 */ /* 0x000fe4000f8efc3f */
[----:B------:R-:W-:Y:S02]  /*6c80*/  USEL UR8, UR8, 0xffff, !UP0 ;  /* 0x0000ffff08087887 */ /* 0x000fe4000c000000 */
[----:B------:R-:W-:-:S02]  /*6c90*/  USHF.L.U32 UR9, UR11, UR9, URZ ;  /* 0x000000090b097299 */ /* 0x000fc4000800063f */
[----:B------:R-:W-:Y:S02]  /*6ca0*/  ULOP3.LUT UR8, UR8, 0xffff, URZ, 0xc0, !UPT ;  /* 0x0000ffff08087892 */ /* 0x000fe4000f8ec03f */
[----:B------:R-:W-:Y:S02]  /*6cb0*/  ULOP3.LUT UR6, UR6, 0x40, URZ, 0xc0, !UPT ;  /* 0x0000004006067892 */ /* 0x000fe4000f8ec03f */
[----:B------:R-:W-:Y:S02]  /*6cc0*/  ULOP3.LUT UR7, UR7, 0x800, URZ, 0xc0, !UPT ;  /* 0x0000080007077892 */ /* 0x000fe4000f8ec03f */
[----:B------:R-:W-:Y:S02]  /*6cd0*/  ULOP3.LUT UR19, UR10, UR9, URZ, 0xfc, !UPT ;  /* 0x000000090a137292 */ /* 0x000fe4000f8efc3f */
[----:B------:R-:W-:-:S12]  /*6ce0*/  USHF.L.U32 UR18, UR18, UR8, URZ ;  /* 0x0000000812127299 */ /* 0x000fd8000800063f */
.L_x_180:
[----:B------:R-:W-:-:S03]  /*6cf0*/  UMOV UR8, 0xffffffff ;  /* 0xffffffff00087882 */ /* 0x000fc60000000000 */
[----:B------:R-:W-:Y:S05]  /*6d00*/  BRA.DIV UR8, `(.L_x_169) ;  /* 0x0000001608f07947 */ /* 0x000fea000b800000 */
[----:B------:R-:W-:-:S13]  /*6d10*/  ELECT P6, URZ, PT ;  /* 0x00000000003f782f */ /* 0x000fda00038c0000 */
.L_x_207:
[----:B------:R-:W0:Y:S01]  /*6d20*/  LDC R3, c[0x0][0x28c] ;  /* 0x0000a300ff037b82 */ /* 0x000e220000000800 */
[----:B------:R-:W-:Y:S01]  /*6d30*/  BSSY B1, `(.L_x_170) ;  /* 0x000003d000017945 */ /* 0x000fe20003800000 */
[----:B0-----:R-:W-:-:S13]  /*6d40*/  ISETP.LT.OR P6, PT, R3, 0x1, !P6 ;  /* 0x000000010300780c */ /* 0x001fda00077c1670 */
[----:B------:R-:W-:Y:S05]  /*6d50*/  @P6 BRA `(.L_x_171) ;  /* 0x0000000000e86947 */ /* 0x000fea0003800000 */
[----:B------:R-:W-:Y:S01]  /*6d60*/  LEA R19, R19, UR27, 0x1 ;  /* 0x0000001b13137c11 */ /* 0x000fe2000f8e08ff */
[----:B------:R-:W-:Y:S01]  /*6d70*/  IMAD.MOV.U32 R11, RZ, RZ, RZ ;  /* 0x000000ffff0b7224 */ /* 0x000fe200078e00ff */
[----:B------:R-:W-:Y:S01]  /*6d80*/  LEA R22, R22, UR6, 0x7 ;  /* 0x0000000616167c11 */ /* 0x000fe2000f8e38ff */
[----:B------:R-:W-:Y:S02]  /*6d90*/  IMAD.U32 R13, RZ, RZ, UR26 ;  /* 0x0000001aff0d7e24 */ /* 0x000fe4000f8e00ff */
[----:B------:R-:W-:Y:S02]  /*6da0*/  IMAD.MOV.U32 R3, RZ, RZ, R0 ;  /* 0x000000ffff037224 */ /* 0x000fe400078e0000 */
[----:B------:R-:W-:Y:S02]  /*6db0*/  IMAD.MOV.U32 R4, RZ, RZ, R7 ;  /* 0x000000ffff047224 */ /* 0x000fe400078e0007 */
[----:B------:R-:W-:-:S07]  /*6dc0*/  IMAD.SHL.U32 R19, R19, 0x20, RZ ;  /* 0x0000002013137824 */ /* 0x000fce00078e00ff */
.L_x_175:
[----:B------:R-:W0:Y:S01]  /*6dd0*/  S2R R10, SR_CgaCtaId ;  /* 0x00000000000a7919 */ /* 0x000e220000008800 */
[----:B------:R-:W-:Y:S01]  /*6de0*/  MOV R5, 0x400 ;  /* 0x0000040000057802 */ /* 0x000fe20000000f00 */
[----:B------:R-:W1:Y:S03]  /*6df0*/  @!P2 LDC R9, c[0x0][0x500] ;  /* 0x00014000ff09ab82 */ /* 0x000e660000000800 */
[----:B0-----:R-:W-:Y:S02]  /*6e00*/  LEA R12, R10, R5, 0x18 ;  /* 0x000000050a0c7211 */ /* 0x001fe400078ec0ff */
[----:B------:R-:W-:-:S03]  /*6e10*/  SHF.L.U32 R5, R3, 0x1f, RZ ;  /* 0x0000001f03057819 */ /* 0x000fc600000006ff */
[----:B------:R-:W-:-:S04]  /*6e20*/  IMAD R10, R4, 0x8, R12 ;  /* 0x00000008040a7824 */ /* 0x000fc800078e020c */
[----:B------:R-:W0:Y:S02]  /*6e30*/  SYNCS.PHASECHK.TRANS64.TRYWAIT P1, [R10+URZ+0x90], R5 ;  /* 0x000090050a0075a7 */ /* 0x000e24000802017f */
[----:B01----:R-:W-:Y:S05]  /*6e40*/  @!P1 BRA `(.L_x_172) ;  /* 0x0000001400c09947 */ /* 0x003fea0003800000 */
.L_x_208:
[----:B0-----:R-:W-:Y:S01]  /*6e50*/  PRMT R5, R6, 0x9910, RZ ;  /* 0x0000991006057816 */ /* 0x001fe200000000ff */
[----:B------:R0:W-:Y:S03]  /*6e60*/  @!P2 SYNCS.ARRIVE.TRANS64 RZ, [R10+URZ], R9 ;  /* 0x000000090affa9a7 */ /* 0x0001e6000800003f */
[----:B------:R-:W-:-:S13]  /*6e70*/  ISETP.NE.AND P1, PT, R5, 0x2, PT ;  /* 0x000000020500780c */ /* 0x000fda0003f25270 */
[----:B0-----:R-:W-:Y:S05]  /*6e80*/  @P1 BRA `(.L_x_173) ;  /* 0x0000000000041947 */ /* 0x001fea0003800000 */
[----:B------:R-:W-:Y:S01]  /*6e90*/  BPT.TRAP 0x1 ;  /* 0x000000040000795c */ /* 0x000fe20000300000 */
.L_x_173:
[----:B------:R-:W-:Y:S05]  /*6ea0*/  @P0 BRA `(.L_x_174) ;  /* 0x0000000000040947 */ /* 0x000fea0003800000 */
[----:B------:R-:W-:Y:S01]  /*6eb0*/  BPT.TRAP 0x1 ;  /* 0x000000040000795c */ /* 0x000fe20000300000 */
.L_x_174:
[----:B------:R-:W-:Y:S01]  /*6ec0*/  LEA R5, R4, UR27, 0x1 ;  /* 0x0000001b04057c11 */ /* 0x000fe2000f8e08ff */
[----:B------:R-:W-:Y:S01]  /*6ed0*/  VIADD R13, R13, 0xffffffff ;  /* 0xffffffff0d0d7836 */ /* 0x000fe20000000000 */
[----:B------:R-:W-:Y:S01]  /*6ee0*/  R2UR UR22, R19 ;  /* 0x00000000131672ca */ /* 0x000fe200000e0000 */
[----:B------:R-:W-:Y:S01]  /*6ef0*/  UIADD3 UR14, UP0, UR24, 0xf0, URZ ;  /* 0x000000f0180e7890 */ /* 0x000fe2000ff1e03f */
[----:B------:R-:W-:Y:S01]  /*6f00*/  R2UR UR9, R10 ;  /* 0x000000000a0972ca */ /* 0x000fe200000e0000 */
[----:B------:R-:W-:Y:S01]  /*6f10*/  IMAD.SHL.U32 R5, R5, 0x400, RZ ;  /* 0x0000040005057824 */ /* 0x000fe200078e00ff */
[----:B------:R-:W-:Y:S01]  /*6f20*/  R2UR UR10, R11 ;  /* 0x000000000b0a72ca */ /* 0x000fe200000e0000 */
[----:B------:R-:W-:Y:S01]  /*6f30*/  UIADD3 UR30, UP1, UR24, 0x1f0, URZ ;  /* 0x000001f0181e7890 */ /* 0x000fe2000ff3e03f */
[----:B------:R-:W-:Y:S01]  /*6f40*/  R2UR UR12, R2 ;  /* 0x00000000020c72ca */ /* 0x000fe200000e0000 */
[--C-:B------:R-:W-:Y:S01]  /*6f50*/  IMAD R9, R5, 0x2, R12.reuse ;  /* 0x0000000205097824 */ /* 0x100fe200078e020c */
[----:B------:R-:W-:Y:S01]  /*6f60*/  LEA R5, R4, UR7, 0xc ;  /* 0x0000000704057c11 */ /* 0x000fe2000f8e60ff */
[----:B------:R-:W-:Y:S01]  /*6f70*/  UIADD3.X UR15, URZ, UR25, URZ, UP0, !UPT ;  /* 0x000000193f0f7290 */ /* 0x000fe200087fe43f */
[----:B------:R-:W-:Y:S01]  /*6f80*/  R2UR UR23, R22 ;  /* 0x00000000161772ca */ /* 0x000fe200000e0000 */
[----:B------:R-:W-:Y:S01]  /*6f90*/  UPRMT UR20, URZ, 0x5410, UR18 ;  /* 0x000054103f147896 */ /* 0x000fe20008000012 */
[----:B------:R-:W-:Y:S01]  /*6fa0*/  R2UR UR8, R9 ;  /* 0x00000000090872ca */ /* 0x000fe200000e0000 */
[----:B------:R-:W-:Y:S01]  /*6fb0*/  IMAD R5, R5, 0x2, R12 ;  /* 0x0000000205057824 */ /* 0x000fe200078e020c */
[----:B------:R-:W-:Y:S01]  /*6fc0*/  ISETP.GT.AND P3, PT, R13, 0x1, PT ;  /* 0x000000010d00780c */ /* 0x000fe20003f64270 */
[----:B------:R-:W-:Y:S01]  /*6fd0*/  VIADD R4, R4, 0x1 ;  /* 0x0000000104047836 */ /* 0x000fe20000000000 */
[----:B------:R-:W-:Y:S01]  /*6fe0*/  UPRMT UR28, URZ, 0x5410, UR19 ;  /* 0x000054103f1c7896 */ /* 0x000fe20008000013 */
[----:B------:R-:W-:Y:S01]  /*6ff0*/  VIADD R11, R11, 0x20 ;  /* 0x000000200b0b7836 */ /* 0x000fe20000000000 */
[----:B------:R-:W-:Y:S01]  /*7000*/  R2UR UR11, R5 ;  /* 0x00000000050b72ca */ /* 0x000fe200000e0000 */
[----:B------:R-:W-:Y:S01]  /*7010*/  UIADD3.X UR31, URZ, UR25, URZ, UP1, !UPT ;  /* 0x000000193f1f7290 */ /* 0x000fe20008ffe43f */
[----:B------:R-:W-:Y:S01]  /*7020*/  ISETP.NE.AND P1, PT, R4, 0x12, PT ;  /* 0x000000120400780c */ /* 0x000fe20003f25270 */
[----:B------:R-:W-:Y:S01]  /*7030*/  UMOV UR16, 0x0 ;  /* 0x0000000000107882 */ /* 0x000fe20000000000 */
[----:B------:R-:W-:-:S02]  /*7040*/  UMOV UR17, 0x10000000 ;  /* 0x1000000000117882 */ /* 0x000fc40000000000 */
[----:B------:R-:W-:Y:S01]  /*7050*/  SEL R10, RZ, 0x1, P1 ;  /* 0x00000001ff0a7807 */ /* 0x000fe20000800000 */
[----:B------:R-:W-:Y:S01]  /*7060*/  UIADD3 UR8, UR8, 0x200, URZ ;  /* 0x0000020008087890 */ /* 0x000fe2000fffe03f */
[----:B------:R-:W-:Y:S02]  /*7070*/  SEL R4, R4, RZ, P1 ;  /* 0x000000ff04047207 */ /* 0x000fe40000800000 */
[----:B------:R-:W-:-:S03]  /*7080*/  LOP3.LUT R3, R3, R10, RZ, 0x3c, !PT ;  /* 0x0000000a03037212 */ /* 0x000fc600078e3cff */
[----:B------:R-:W-:-:S03]  /*7090*/  UIADD3 UR21, UR11, 0x12200, URZ ;  /* 0x000122000b157890 */ /* 0x000fc6000fffe03f */
[----:B------:R-:W-:Y:S02]  /*70a0*/  UMOV UR11, UR22 ;  /* 0x00000016000b7c82 */ /* 0x000fe40008000000 */
[----:B------:R0:W-:Y:S02]  /*70b0*/  UTMALDG.3D.MULTICAST [UR8], [UR14], UR20, desc[UR16] ;  /* 0x000010080e0073b4 */ /* 0x0001e40008011814 */
[----:B0-----:R-:W-:Y:S01]  /*70c0*/  UMOV UR8, UR21 ;  /* 0x0000001500087c82 */ /* 0x001fe20008000000 */
[----:B------:R-:W-:Y:S02]  /*70d0*/  UMOV UR11, UR23 ;  /* 0x00000017000b7c82 */ /* 0x000fe40008000000 */
[----:B------:R0:W-:Y:S02]  /*70e0*/  UTMALDG.3D.MULTICAST [UR8], [UR30], UR28, desc[UR16] ;  /* 0x000010081e0073b4 */ /* 0x0001e4000801181c */
[----:B0-----:R-:W-:Y:S05]  /*70f0*/  @P3 BRA `(.L_x_175) ;  /* 0xfffffffc00343947 */ /* 0x001fea000383ffff */
.L_x_171:
[----:B------:R-:W-:Y:S05]  /*7100*/  BSYNC B1 ;  /* 0x0000000000017941 */ /* 0x000fea0003800000 */
.L_x_170:
[----:B------:R-:W2:Y:S01]  /*7110*/  LDL.64 R14, [R1] ;  /* 0x00000000010e7983 */ /* 0x000ea20000100a00 */
[----:B------:R-:W-:Y:S01]  /*7120*/  LOP3.LUT P4, RZ, R8, 0xff, RZ, 0xc0, !PT ;  /* 0x000000ff08ff7812 */ /* 0x000fe2000788c0ff */
[----:B------:R-:W-:Y:S01]  /*7130*/  VIADD R4, R7, UR40 ;  /* 0x0000002807047c36 */ /* 0x000fe20008000000 */
[----:B------:R-:W-:Y:S01]  /*7140*/  ULDC.64 UR8, c[0x0][0x650] ;  /* 0x0001940000087ab9 */ /* 0x000fe20000000a00 */
[----:B------:R-:W-:Y:S01]  /*7150*/  IMAD.U32 R7, RZ, RZ, UR40 ;  /* 0x00000028ff077e24 */ /* 0x000fe2000f8e00ff */
[----:B------:R-:W-:Y:S01]  /*7160*/  UISETP.GE.U32.AND UP0, UPT, UR40, 0x12, UPT ;  /* 0x000000122800788c */ /* 0x000fe2000bf06070 */
[----:B------:R-:W-:Y:S01]  /*7170*/  BSSY B1, `(.L_x_176) ;  /* 0x000006f000017945 */ /* 0x000fe20003800000 */
[----:B------:R-:W-:Y:S01]  /*7180*/  ISETP.GT.U32.AND P1, PT, R4, 0x11, PT ;  /* 0x000000110400780c */ /* 0x000fe20003f24070 */
[----:B------:R-:W-:Y:S01]  /*7190*/  IMAD.MOV.U32 R19, RZ, RZ, -0x1 ;  /* 0xffffffffff137424 */ /* 0x000fe200078e00ff */
[----:B------:R-:W-:Y:S01]  /*71a0*/  PRMT R8, RZ, 0x7610, R8 ;  /* 0x00007610ff087816 */ /* 0x000fe20000000008 */
[----:B------:R-:W-:Y:S01]  /*71b0*/  IMAD.MOV.U32 R22, RZ, RZ, -0x1 ;  /* 0xffffffffff167424 */ /* 0x000fe200078e00ff */
[----:B------:R-:W-:-:S02]  /*71c0*/  ISETP.LT.U32.AND P1, PT, R7, 0x12, P1 ;  /* 0x000000120700780c */ /* 0x000fc40000f21070 */
[----:B------:R-:W-:Y:S01]  /*71d0*/  PLOP3.LUT P3, PT, PT, PT, UP0, 0x80, 0x0 ;  /* 0x000000000000781c */ /* 0x000fe20003f6f008 */
[----:B------:R-:W0:Y:S01]  /*71e0*/  @P4 S2R R3, SR_CgaCtaId ;  /* 0x0000000000034919 */ /* 0x000e220000008800 */
[----:B------:R-:W-:-:S04]  /*71f0*/  @P4 MOV R2, 0x400 ;  /* 0x0000040000024802 */ /* 0x000fc80000000f00 */
[----:B0-----:R-:W-:Y:S01]  /*7200*/  @P4 LEA R5, R3, R2, 0x18 ;  /* 0x0000000203054211 */ /* 0x001fe200078ec0ff */
[----:B------:R-:W-:-:S03]  /*7210*/  IMAD.WIDE.U32 R2, R4, 0x38e38e39, RZ ;  /* 0x38e38e3904027825 */ /* 0x000fc600078e00ff */
[----:B------:R0:W-:Y:S01]  /*7220*/  @P4 SYNCS.ARRIVE.TRANS64.A1T0 RZ, [R5+URZ+0x158], RZ ;  /* 0x000158ff05ff49a7 */ /* 0x0001e2000810003f */
[----:B------:R-:W-:Y:S01]  /*7230*/  IMAD.MOV.U32 R2, RZ, RZ, -0x1 ;  /* 0xffffffffff027424 */ /* 0x000fe200078e00ff */
[----:B0-----:R-:W-:Y:S02]  /*7240*/  SHF.R.U32.HI R5, RZ, 0x2, R3 ;  /* 0x00000002ff057819 */ /* 0x001fe40000011603 */
[----:B------:R-:W-:-:S03]  /*7250*/  SEL R3, RZ, 0x1, !P1 ;  /* 0x00000001ff037807 */ /* 0x000fc60004800000 */
[----:B------:R-:W-:Y:S01]  /*7260*/  IMAD R7, R5, -0x12, R4 ;  /* 0xffffffee05077824 */ /* 0x000fe200078e0204 */
[----:B------:R-:W-:Y:S02]  /*7270*/  LOP3.LUT R0, R0, R3, RZ, 0x3c, !PT ;  /* 0x0000000300007212 */ /* 0x000fe400078e3cff */
[----:B------:R-:W-:Y:S02]  /*7280*/  PRMT R3, RZ, 0x7610, R3 ;  /* 0x00007610ff037816 */ /* 0x000fe40000000003 */
[----:B------:R-:W-:Y:S02]  /*7290*/  @P3 LOP3.LUT R0, R0, 0x1, R5, 0x78, !PT ;  /* 0x0000000100003812 */ /* 0x000fe400078e7805 */
[----:B--2---:R-:W-:-:S04]  /*72a0*/  IADD3 R18, P4, R18, R14, RZ ;  /* 0x0000000e12127210 */ /* 0x004fc80007f9e0ff */
[----:B------:R-:W-:Y:S01]  /*72b0*/  ISETP.GE.U32.AND P1, PT, R18, UR8, PT ;  /* 0x0000000812007c0c */ /* 0x000fe2000bf26070 */
[----:B------:R-:W-:-:S05]  /*72c0*/  IMAD.X R17, R17, 0x1, R23, P4 ;  /* 0x0000000111117824 */ /* 0x000fca00020e0617 */
[----:B------:R-:W-:-:S13]  /*72d0*/  ISETP.GE.U32.AND.EX P1, PT, R17, UR9, PT, P1 ;  /* 0x0000000911007c0c */ /* 0x000fda000bf26110 */
[----:B------:R-:W-:Y:S05]  /*72e0*/  @P1 BRA `(.L_x_177) ;  /* 0x00000004005c1947 */ /* 0x000fea0003800000 */
[----:B------:R-:W0:Y:S01]  /*72f0*/  S2R R11, SR_CTAID.X ;  /* 0x00000000000b7919 */ /* 0x000e220000002500 */
[----:B------:R-:W-:Y:S01]  /*7300*/  ULDC.64 UR8, c[0x0][0x628] ;  /* 0x00018a0000087ab9 */ /* 0x000fe20000000a00 */
[----:B------:R-:W1:Y:S01]  /*7310*/  LDC R12, c[0x0][0x144] ;  /* 0x00005100ff0c7b82 */ /* 0x000e620000000800 */
[----:B------:R-:W-:Y:S01]  /*7320*/  ISETP.NE.U32.AND P1, PT, RZ, UR8, PT ;  /* 0x00000008ff007c0c */ /* 0x000fe2000bf25070 */
[----:B------:R-:W2:Y:S01]  /*7330*/  S2R R9, SR_CTAID.Y ;  /* 0x0000000000097919 */ /* 0x000ea20000002600 */
[----:B------:R-:W-:Y:S01]  /*7340*/  ULDC UR10, c[0x0][0x150] ;  /* 0x00005400000a7ab9 */ /* 0x000fe20000000800 */
[----:B------:R-:W-:Y:S01]  /*7350*/  ULDC UR11, c[0x0][0x630] ;  /* 0x00018c00000b7ab9 */ /* 0x000fe20000000800 */
[----:B------:R-:W-:Y:S01]  /*7360*/  ISETP.NE.AND.EX P1, PT, RZ, UR9, PT, P1 ;  /* 0x00000009ff007c0c */ /* 0x000fe2000bf25310 */
[----:B------:R-:W-:Y:S01]  /*7370*/  IMAD.MOV.U32 R2, RZ, RZ, R18 ;  /* 0x000000ffff027224 */ /* 0x000fe200078e0012 */
[----:B0-----:R-:W-:-:S05]  /*7380*/  I2FP.F32.U32 R3, R11 ;  /* 0x0000000b00037245 */ /* 0x001fca0000201000 */
[----:B------:R-:W-:Y:S01]  /*7390*/  FMUL R14, R3, UR10 ;  /* 0x0000000a030e7c20 */ /* 0x000fe20008400000 */
[----:B------:R-:W-:-:S05]  /*73a0*/  IMAD.MOV.U32 R3, RZ, RZ, R17 ;  /* 0x000000ffff037224 */ /* 0x000fca00078e0011 */
[----:B--2---:R-:W-:Y:S05]  /*73b0*/  @!P1 BRA `(.L_x_178) ;  /* 0x0000000000289947 */ /* 0x004fea0003800000 */
[----:B------:R-:W-:Y:S02]  /*73c0*/  ULDC UR10, c[0x0][0x634] ;  /* 0x00018d00000a7ab9 */ /* 0x000fe40000000800 */
[----:B------:R-:W-:-:S05]  /*73d0*/  IADD3 R3, P1, R18, UR10, RZ ;  /* 0x0000000a12037c10 */ /* 0x000fca000ff3e0ff */
[----:B------:R-:W-:-:S04]  /*73e0*/  IMAD.X R13, RZ, RZ, R17, P1 ;  /* 0x000000ffff0d7224 */ /* 0x000fc800008e0611 */
[----:B------:R-:W-:-:S04]  /*73f0*/  IMAD.WIDE.U32 R4, R13, UR8, RZ ;  /* 0x000000080d047c25 */ /* 0x000fc8000f8e00ff */
[----:B------:R-:W-:-:S04]  /*7400*/  IMAD.WIDE.U32 R4, P1, R3, UR9, R4 ;  /* 0x0000000903047c25 */ /* 0x000fc8000f820004 */
[----:B------:R-:W-:-:S04]  /*7410*/  IMAD.WIDE.U32 R2, R3, UR8, RZ ;  /* 0x0000000803027c25 */ /* 0x000fc8000f8e00ff */
[----:B------:R-:W-:Y:S01]  /*7420*/  IMAD.MOV.U32 R2, RZ, RZ, R5 ;  /* 0x000000ffff027224 */ /* 0x000fe200078e0005 */
[----:B------:R-:W-:Y:S01]  /*7430*/  IADD3 RZ, P3, R3, R4, RZ ;  /* 0x0000000403ff7210 */ /* 0x000fe20007f7e0ff */
[----:B------:R-:W-:-:S04]  /*7440*/  IMAD.X R3, RZ, RZ, RZ, P1 ;  /* 0x000000ffff037224 */ /* 0x000fc800008e06ff */
[----:B------:R-:W-:-:S08]  /*7450*/  IMAD.WIDE.U32.X R2, R13, UR9, R2, P3 ;  /* 0x000000090d027c25 */ /* 0x000fd000098e0402 */
.L_x_178:
[--C-:B------:R-:W-:Y:S01]  /*7460*/  SHF.R.U64 R10, R2, UR11, R3.reuse ;  /* 0x0000000b020a7c19 */ /* 0x100fe20008001203 */
[----:B------:R-:W0:Y:S01]  /*7470*/  F2I.U32.TRUNC.NTZ R14, R14 ;  /* 0x0000000e000e7305 */ /* 0x000e22000020f000 */
[----:B------:R-:W-:Y:S01]  /*7480*/  SHF.R.U32.HI R2, RZ, UR11, R3 ;  /* 0x0000000bff027c19 */ /* 0x000fe20008011603 */
[----:B------:R-:W-:Y:S01]  /*7490*/  ULDC.64 UR8, c[0x0][0x620] ;  /* 0x0001880000087ab9 */ /* 0x000fe20000000a00 */
[----:B------:R-:W-:Y:S01]  /*74a0*/  IADD3 R5, P1, RZ, -R10, RZ ;  /* 0x8000000aff057210 */ /* 0x000fe20007f3e0ff */
[----:B------:R-:W-:Y:S01]  /*74b0*/  IMAD.MOV.U32 R3, RZ, RZ, R17 ;  /* 0x000000ffff037224 */ /* 0x000fe200078e0011 */
[----:B------:R-:W-:-:S03]  /*74c0*/  ULDC.64 UR10, c[0x0][0x640] ;  /* 0x00019000000a7ab9 */ /* 0x000fc60000000a00 */
[----:B------:R-:W-:Y:S01]  /*74d0*/  IMAD.X R2, RZ, RZ, ~R2, P1 ;  /* 0x000000ffff027224 */ /* 0x000fe200008e0e02 */
[----:B------:R-:W-:-:S03]  /*74e0*/  ISETP.NE.U32.AND P1, PT, RZ, UR10, PT ;  /* 0x0000000aff007c0c */ /* 0x000fc6000bf25070 */
[----:B------:R-:W-:Y:S01]  /*74f0*/  IMAD R4, R2, UR8, RZ ;  /* 0x0000000802047c24 */ /* 0x000fe2000f8e02ff */
[----:B------:R-:W-:Y:S01]  /*7500*/  ISETP.NE.AND.EX P1, PT, RZ, UR11, PT, P1 ;  /* 0x0000000bff007c0c */ /* 0x000fe2000bf25310 */
[----:B------:R-:W-:-:S04]  /*7510*/  IMAD.MOV.U32 R2, RZ, RZ, R18 ;  /* 0x000000ffff027224 */ /* 0x000fc800078e0012 */
[----:B------:R-:W-:Y:S01]  /*7520*/  IMAD.WIDE.U32 R2, R5, UR8, R2 ;  /* 0x0000000805027c25 */ /* 0x000fe2000f8e0002 */
[----:B------:R-:W-:-:S03]  /*7530*/  ULDC UR8, c[0x0][0x618] ;  /* 0x0001860000087ab9 */ /* 0x000fc60000000800 */
[----:B------:R-:W-:Y:S01]  /*7540*/  IMAD R5, R5, UR9, R4 ;  /* 0x0000000905057c24 */ /* 0x000fe2000f8e0204 */
[----:B------:R-:W-:Y:S01]  /*7550*/  ULDC UR9, c[0x0][0x154] ;  /* 0x0000550000097ab9 */ /* 0x000fe20000000800 */
[----:B0-----:R-:W-:Y:S02]  /*7560*/  IMAD.MOV R4, RZ, RZ, -R14 ;  /* 0x000000ffff047224 */ /* 0x001fe400078e0a0e */
[----:B------:R-:W0:Y:S01]  /*7570*/  LDC R14, c[0x0][0x148] ;  /* 0x00005200ff0e7b82 */ /* 0x000e220000000800 */
[----:B------:R-:W-:Y:S02]  /*7580*/  IMAD.IADD R3, R3, 0x1, R5 ;  /* 0x0000000103037824 */ /* 0x000fe400078e0205 */
[----:B-1----:R-:W-:Y:S01]  /*7590*/  IMAD R11, R12, R4, R11 ;  /* 0x000000040c0b7224 */ /* 0x002fe200078e020b */
[----:B------:R-:W-:Y:S02]  /*75a0*/  I2FP.F32.U32 R4, R9 ;  /* 0x0000000900047245 */ /* 0x000fe40000201000 */
[----:B------:R-:W-:-:S02]  /*75b0*/  SHF.R.U64 R12, R2, UR8, R3 ;  /* 0x00000008020c7c19 */ /* 0x000fc40008001203 */
[----:B------:R-:W-:Y:S01]  /*75c0*/  SHF.R.U32.HI R3, RZ, UR8, R3 ;  /* 0x00000008ff037c19 */ /* 0x000fe20008011603 */
[----:B------:R-:W-:Y:S01]  /*75d0*/  FMUL R4, R4, UR9 ;  /* 0x0000000904047c20 */ /* 0x000fe20008400000 */
[----:B------:R-:W-:Y:S02]  /*75e0*/  ULDC UR8, c[0x0][0x608] ;  /* 0x0001820000087ab9 */ /* 0x000fe40000000800 */
[--C-:B------:R-:W-:Y:S01]  /*75f0*/  SHF.R.U64 R15, R12, UR8, R3.reuse ;  /* 0x000000080c0f7c19 */ /* 0x100fe20008001203 */
[----:B------:R1:W2:Y:S01]  /*7600*/  F2I.U32.TRUNC.NTZ R20, R4 ;  /* 0x0000000400147305 */ /* 0x0002a2000020f000 */
[----:B------:R-:W-:Y:S01]  /*7610*/  SHF.R.U32.HI R2, RZ, UR8, R3 ;  /* 0x00000008ff027c19 */ /* 0x000fe20008011603 */
[----:B------:R-:W-:-:S03]  /*7620*/  ULDC UR8, c[0x0][0x658] ;  /* 0x0001960000087ab9 */ /* 0x000fc60000000800 */
[--C-:B------:R-:W-:Y:S02]  /*7630*/  SHF.R.U64 R13, R15, UR8, R2.reuse ;  /* 0x000000080f0d7c19 */ /* 0x100fe40008001202 */
[----:B------:R-:W-:-:S03]  /*7640*/  SHF.R.U32.HI R19, RZ, UR8, R2 ;  /* 0x00000008ff137c19 */ /* 0x000fc60008011602 */
[----:B------:R-:W-:Y:S02]  /*7650*/  IMAD.MOV.U32 R2, RZ, RZ, R13 ;  /* 0x000000ffff027224 */ /* 0x000fe400078e000d */
[----:B------:R-:W-:Y:S01]  /*7660*/  IMAD.MOV.U32 R3, RZ, RZ, R19 ;  /* 0x000000ffff037224 */ /* 0x000fe200078e0013 */
[----:B-1----:R-:W-:Y:S06]  /*7670*/  @!P1 BRA `(.L_x_179) ;  /* 0x0000000000289947 */ /* 0x002fec0003800000 */
        /* <DEDUP_REMOVED lines=10> */
.L_x_179:
[----:B------:R-:W1:Y:S01]  /*7720*/  LDC R4, c[0x0][0x65c] ;  /* 0x00019700ff047b82 */ /* 0x000e620000000800 */
[----:B------:R-:W-:Y:S01]  /*7730*/  ULDC UR8, c[0x0][0x648] ;  /* 0x0001920000087ab9 */ /* 0x000fe20000000800 */
[----:B------:R-:W-:Y:S01]  /*7740*/  LOP3.LUT R15, R15, UR13, RZ, 0xc0, !PT ;  /* 0x0000000d0f0f7c12 */ /* 0x000fe2000f8ec0ff */
[----:B--2---:R-:W-:Y:S01]  /*7750*/  IMAD.MOV R20, RZ, RZ, -R20 ;  /* 0x000000ffff147224 */ /* 0x004fe200078e0a14 */
[----:B------:R-:W-:Y:S01]  /*7760*/  SHF.R.U64 R2, R2, UR8, R3 ;  /* 0x0000000802027c19 */ /* 0x000fe20008001203 */
[----:B------:R-:W-:Y:S01]  /*7770*/  ULDC UR8, c[0x0][0x638] ;  /* 0x00018e0000087ab9 */ /* 0x000fe20000000800 */
[----:B------:R-:W-:Y:S01]  /*7780*/  LOP3.LUT R12, R12, UR4, RZ, 0xc0, !PT ;  /* 0x000000040c0c7c12 */ /* 0x000fe2000f8ec0ff */
[----:B------:R-:W-:Y:S01]  /*7790*/  ULDC UR9, c[0x0][0x610] ;  /* 0x0001840000097ab9 */ /* 0x000fe20000000800 */
[----:B------:R-:W-:Y:S01]  /*77a0*/  IMAD.MOV.U32 R3, RZ, RZ, 0x1 ;  /* 0x00000001ff037424 */ /* 0x000fe200078e00ff */
[----:B-1----:R-:W-:Y:S01]  /*77b0*/  ISETP.NE.AND P1, PT, R4, 0x1, PT ;  /* 0x000000010400780c */ /* 0x002fe20003f25270 */
[----:B------:R-:W-:-:S02]  /*77c0*/  IMAD.MOV R4, RZ, RZ, -R2 ;  /* 0x000000ffff047224 */ /* 0x000fc400078e0a02 */
[----:B------:R-:W-:Y:S02]  /*77d0*/  IMAD R2, R2, UR5, R15 ;  /* 0x0000000502027c24 */ /* 0x000fe4000f8e020f */
[----:B------:R-:W-:Y:S01]  /*77e0*/  IMAD R13, R4, UR8, R13 ;  /* 0x00000008040d7c24 */ /* 0x000fe2000f8e020d */
[----:B------:R-:W-:-:S07]  /*77f0*/  ULDC UR8, c[0x0][0x600] ;  /* 0x0001800000087ab9 */ /* 0x000fce0000000800 */
[----:B0-----:R-:W-:-:S04]  /*7800*/  @P1 IMAD R11, R14, R20, R9 ;  /* 0x000000140e0b1224 */ /* 0x001fc800078e0209 */
[----:B------:R-:W-:Y:S02]  /*7810*/  IMAD R11, R2, UR9, R11 ;  /* 0x00000009020b7c24 */ /* 0x000fe4000f8e020b */
[----:B------:R-:W-:-:S05]  /*7820*/  IMAD R2, R13, UR8, R12 ;  /* 0x000000080d027c24 */ /* 0x000fca000f8e020c */
[----:B------:R-:W-:Y:S02]  /*7830*/  SEL R22, R2, R11, !P1 ;  /* 0x0000000b02167207 */ /* 0x000fe40004800000 */
[----:B------:R-:W-:Y:S01]  /*7840*/  SEL R19, R11, R2, !P1 ;  /* 0x000000020b137207 */ /* 0x000fe20004800000 */
[----:B------:R-:W-:-:S07]  /*7850*/  IMAD.MOV.U32 R2, RZ, RZ, R10 ;  /* 0x000000ffff027224 */ /* 0x000fce00078e000a */
.L_x_177:
[----:B------:R-:W-:Y:S05]  /*7860*/  BSYNC B1 ;  /* 0x0000000000017941 */ /* 0x000fea0003800000 */
.L_x_176:
[----:B------:R-:W-:-:S13]  /*7870*/  LOP3.LUT P1, RZ, R3, 0xff, RZ, 0xc0, !PT ;  /* 0x000000ff03ff7812 */ /* 0x000fda000782c0ff */
[----:B------:R-:W-:Y:S05]  /*7880*/  @P1 BRA `(.L_x_180) ;  /* 0xfffffff400181947 */ /* 0x000fea000383ffff */
[----:B------:R-:W-:Y:S05]  /*7890*/  BSYNC B0 ;  /* 0x0000000000007941 */ /* 0x000fea0003800000 */
.L_x_168:
[----:B------:R-:W-:-:S03]  /*78a0*/  UMOV UR8, 0xffffffff ;  /* 0xffffffff00087882 */ /* 0x000fc60000000000 */
[----:B------:R-:W-:Y:S05]  /*78b0*/  BRA.DIV UR8, `(.L_x_181) ;  /* 0x0000000e08387947 */ /* 0x000fea000b800000 */
[----:B------:R-:W-:-:S13]  /*78c0*/  ELECT P6, URZ, PT ;  /* 0x00000000003f782f */ /* 0x000fda00038c0000 */
.L_x_211:
[----:B------:R-:W-:Y:S04]  /*78d0*/  BSSY B0, `(.L_x_182) ;  /* 0x00000a9000007945 */ /* 0x000fe80003800000 */
[----:B------:R-:W-:Y:S05]  /*78e0*/  @!P6 BRA `(.L_x_183) ;  /* 0x00000008009ce947 */ /* 0x000fea0003800000 */
[----:B------:R-:W-:-:S04]  /*78f0*/  LOP3.LUT R16, R16, 0x2, RZ, 0xfc, !PT ;  /* 0x0000000210107812 */ /* 0x000fc800078efcff */
[----:B------:R-:W-:-:S13]  /*7900*/  ISETP.NE.AND P0, PT, R16, 0x3, PT ;  /* 0x000000031000780c */ /* 0x000fda0003f05270 */
[----:B------:R-:W-:Y:S05]  /*7910*/  @!P0 BRA `(.L_x_184) ;  /* 0x0000000000048947 */ /* 0x000fea0003800000 */
[----:B------:R-:W-:Y:S01]  /*7920*/  BPT.TRAP 0x1 ;  /* 0x000000040000795c */ /* 0x000fe20000300000 */
.L_x_184:
[----:B------:R-:W0:Y:S01]  /*7930*/  S2R R3, SR_CgaCtaId ;  /* 0x0000000000037919 */ /* 0x000e220000008800 */
[----:B------:R-:W-:Y:S02]  /*7940*/  MOV R2, 0x400 ;  /* 0x0000040000027802 */ /* 0x000fe40000000f00 */
[----:B------:R-:W-:Y:S02]  /*7950*/  SHF.L.U32 R4, R0, 0x1f, RZ ;  /* 0x0000001f00047819 */ /* 0x000fe400000006ff */
[----:B0-----:R-:W-:-:S05]  /*7960*/  LEA R2, R3, R2, 0x18 ;  /* 0x0000000203027211 */ /* 0x001fca00078ec0ff */
[----:B------:R-:W-:-:S04]  /*7970*/  VIADD R2, R2, 0x90 ;  /* 0x0000009002027836 */ /* 0x000fc80000000000 */
[C---:B------:R-:W-:Y:S02]  /*7980*/  IMAD R9, R7.reuse, 0x8, R2 ;  /* 0x0000000807097824 */ /* 0x040fe400078e0202 */
[----:B------:R-:W-:Y:S02]  /*7990*/  VIADD R7, R7, 0x1 ;  /* 0x0000000107077836 */ /* 0x000fe40000000000 */
[----:B------:R-:W0:Y:S03]  /*79a0*/  SYNCS.PHASECHK.TRANS64.TRYWAIT P0, [R9+URZ], R4 ;  /* 0x00000004090075a7 */ /* 0x000e26000800017f */
[----:B------:R-:W-:-:S04]  /*79b0*/  ISETP.NE.AND P1, PT, R7, 0x12, PT ;  /* 0x000000120700780c */ /* 0x000fc80003f25270 */
[----:B------:R-:W-:Y:S02]  /*79c0*/  SEL R3, RZ, 0x1, P1 ;  /* 0x00000001ff037807 */ /* 0x000fe40000800000 */
[----:B------:R-:W-:Y:S02]  /*79d0*/  SEL R7, R7, RZ, P1 ;  /* 0x000000ff07077207 */ /* 0x000fe40000800000 */
[----:B------:R-:W-:-:S03]  /*79e0*/  LOP3.LUT R6, R0, R3, RZ, 0x3c, !PT ;  /* 0x0000000300067212 */ /* 0x000fc600078e3cff */
[----:B------:R-:W-:Y:S01]  /*79f0*/  IMAD R8, R7, 0x8, R2 ;  /* 0x0000000807087824 */ /* 0x000fe200078e0202 */
[----:B------:R-:W-:Y:S01]  /*7a00*/  SHF.L.U32 R5, R6, 0x1f, RZ ;  /* 0x0000001f06057819 */ /* 0x000fe200000006ff */
[----:B0-----:R-:W-:Y:S06]  /*7a10*/  @!P0 BRA `(.L_x_185) ;  /* 0x0000000c00008947 */ /* 0x001fec0003800000 */
.L_x_212:
[----:B------:R-:W1:Y:S01]  /*7a20*/  SYNCS.PHASECHK.TRANS64.TRYWAIT P0, [R8+URZ], R5 ;  /* 0x00000005080075a7 */ /* 0x000e62000800017f */
[----:B------:R-:W-:-:S05]  /*7a30*/  VIADD R0, R7, 0x1 ;  /* 0x0000000107007836 */ /* 0x000fca0000000000 */
[----:B------:R-:W-:-:S04]  /*7a40*/  ISETP.NE.AND P1, PT, R0, 0x12, PT ;  /* 0x000000120000780c */ /* 0x000fc80003f25270 */
[----:B------:R-:W-:Y:S02]  /*7a50*/  SEL R3, RZ, 0x1, P1 ;  /* 0x00000001ff037807 */ /* 0x000fe40000800000 */
[----:B------:R-:W-:Y:S02]  /*7a60*/  SEL R7, R0, RZ, P1 ;  /* 0x000000ff00077207 */ /* 0x000fe40000800000 */
[----:B------:R-:W-:-:S03]  /*7a70*/  LOP3.LUT R6, R6, R3, RZ, 0x3c, !PT ;  /* 0x0000000306067212 */ /* 0x000fc600078e3cff */
[----:B0-----:R-:W-:Y:S01]  /*7a80*/  IMAD R9, R7, 0x8, R2 ;  /* 0x0000000807097824 */ /* 0x001fe200078e0202 */
[----:B------:R-:W-:Y:S01]  /*7a90*/  SHF.L.U32 R4, R6, 0x1f, RZ ;  /* 0x0000001f06047819 */ /* 0x000fe200000006ff */
[----:B-1----:R-:W-:Y:S06]  /*7aa0*/  @!P0 BRA `(.L_x_186) ;  /* 0x0000000800f08947 */ /* 0x002fec0003800000 */
.L_x_213:
        /* <DEDUP_REMOVED lines=9> */
.L_x_214:
        /* <DEDUP_REMOVED lines=9> */
.L_x_215:
        /* <DEDUP_REMOVED lines=9> */
.L_x_216:
        /* <DEDUP_REMOVED lines=9> */
.L_x_217:
        /* <DEDUP_REMOVED lines=9> */
.L_x_218:
        /* <DEDUP_REMOVED lines=9> */
.L_x_219:
        /* <DEDUP_REMOVED lines=9> */
.L_x_220:
        /* <DEDUP_REMOVED lines=9> */
.L_x_221:
        /* <DEDUP_REMOVED lines=9> */
.L_x_222:
        /* <DEDUP_REMOVED lines=9> */
.L_x_223:
        /* <DEDUP_REMOVED lines=9> */
.L_x_224:
        /* <DEDUP_REMOVED lines=9> */
.L_x_225:
        /* <DEDUP_REMOVED lines=9> */
.L_x_226:
[----:B------:R-:W1:Y:S01]  /*8200*/  SYNCS.PHASECHK.TRANS64.TRYWAIT P0, [R8+URZ], R5 ;  /* 0x00000005080075a7 */ /* 0x000e62000800017f */
[----:B------:R-:W-:-:S05]  /*8210*/  VIADD R0, R7, 0x1 ;  /* 0x0000000107007836 */ /* 0x000fca0000000000 */
[----:B------:R-:W-:-:S04]  /*8220*/  ISETP.NE.AND P1, PT, R0, 0x12, PT ;  /* 0x000000120000780c */ /* 0x000fc80003f25270 */
[----:B------:R-:W-:Y:S02]  /*8230*/  SEL R3, RZ, 0x1, P1 ;  /* 0x00000001ff037807 */ /* 0x000fe40000800000 */
[----:B------:R-:W-:Y:S02]  /*8240*/  SEL R7, R0, RZ, P1 ;  /* 0x000000ff00077207 */ /* 0x000fe40000800000 */
[----:B0-----:R-:W-:-:S03]  /*8250*/  LOP3.LUT R9, R6, R3, RZ, 0x3c, !PT ;  /* 0x0000000306097212 */ /* 0x001fc600078e3cff */
[----:B------:R-:W-:Y:S01]  /*8260*/  IMAD R11, R7, 0x8, R2 ;  /* 0x00000008070b7824 */ /* 0x000fe200078e0202 */
[----:B------:R-:W-:Y:S01]  /*8270*/  SHF.L.U32 R6, R9, 0x1f, RZ ;  /* 0x0000001f09067819 */ /* 0x000fe200000006ff */
[----:B-1----:R-:W-:Y:S06]  /*8280*/  @!P0 BRA `(.L_x_200) ;  /* 0x0000000800108947 */ /* 0x002fec0003800000 */
.L_x_227:
[----:B------:R-:W1:Y:S01]  /*8290*/  SYNCS.PHASECHK.TRANS64.TRYWAIT P0, [R11+URZ], R6 ;  /* 0x000000060b0075a7 */ /* 0x000e62000800017f */
[----:B------:R-:W-:-:S05]  /*82a0*/  VIADD R0, R7, 0x1 ;  /* 0x0000000107007836 */ /* 0x000fca0000000000 */
[----:B------:R-:W-:-:S04]  /*82b0*/  ISETP.NE.AND P1, PT, R0, 0x12, PT ;  /* 0x000000120000780c */ /* 0x000fc80003f25270 */
[----:B------:R-:W-:Y:S02]  /*82c0*/  SEL R4, RZ, 0x1, P1 ;  /* 0x00000001ff047807 */ /* 0x000fe40000800000 */
[----:B------:R-:W-:Y:S02]  /*82d0*/  SEL R3, R0, RZ, P1 ;  /* 0x000000ff00037207 */ /* 0x000fe40000800000 */
[----:B------:R-:W-:Y:S01]  /*82e0*/  LOP3.LUT R0, R9, R4, RZ, 0x3c, !PT ;  /* 0x0000000409007212 */ /* 0x000fe200078e3cff */
[----:B-1----:R-:W-:Y:S06]  /*82f0*/  @!P0 BRA `(.L_x_201) ;  /* 0x0000000800088947 */ /* 0x002fec0003800000 */
.L_x_228:
[----:B------:R-:W-:Y:S01]  /*8300*/  IMAD R3, R3, 0x8, R2 ;  /* 0x0000000803037824 */ /* 0x000fe200078e0202 */
[----:B------:R-:W-:-:S07]  /*8310*/  SHF.L.U32 R0, R0, 0x1f, RZ ;  /* 0x0000001f00007819 */ /* 0x000fce00000006ff */
.L_x_202:
[----:B--2---:R2:W3:Y:S02]  /*8320*/  SYNCS.PHASECHK.TRANS64.TRYWAIT P0, [R3+URZ], R0 ;  /* 0x00000000030075a7 */ /* 0x0044e4000800017f */
[----:B---3--:R-:W-:Y:S05]  /*8330*/  @!P0 NANOSLEEP.SYNCS 0x989680 ;  /* 0x009896800000895d */ /* 0x008fea0003900000 */
[----:B------:R-:W3:Y:S02]  /*8340*/  @!P0 SYNCS.PHASECHK.TRANS64 P0, [R3+URZ], R0 ;  /* 0x00000000030085a7 */ /* 0x000ee4000800007f */
[----:B---3--:R-:W-:Y:S05]  /*8350*/  @!P0 BRA `(.L_x_202) ;  /* 0xfffffffc00f08947 */ /* 0x008fea000383ffff */
.L_x_183:
[----:B------:R-:W-:Y:S05]  /*8360*/  BSYNC B0 ;  /* 0x0000000000007941 */ /* 0x000fea0003800000 */
.L_x_182:
[----:B------:R-:W-:Y:S05]  /*8370*/  EXIT ;  /* 0x000000000000794d */ /* 0x000fea0003800000 */
.L_x_20:
[----:B-1----:R1:W2:Y:S02]  /*8380*/  SYNCS.PHASECHK.TRANS64.TRYWAIT P0, [R97+URZ], R0 ;  /* 0x00000000610075a7 */ /* 0x0022a4000800017f */
[----:B--2---:R-:W-:Y:S05]  /*8390*/  @!P0 NANOSLEEP.SYNCS 0x989680 ;  /* 0x009896800000895d */ /* 0x004fea0003900000 */
[----:B------:R-:W2:Y:S02]  /*83a0*/  @!P0 SYNCS.PHASECHK.TRANS64 P0, [R97+URZ], R0 ;  /* 0x00000000610085a7 */ /* 0x000ea4000800007f */
[----:B--2---:R-:W-:Y:S05]  /*83b0*/  @!P0 BRA `(.L_x_20) ;  /* 0xfffffffc00f08947 */ /* 0x004fea000383ffff */
[----:B------:R-:W-:Y:S05]  /*83c0*/  BRA `(.L_x_203) ;  /* 0xffffff9400607947 */ /* 0x000fea000383ffff */
.L_x_25:
[----:B--2---:R2:W3:Y:S02]  /*83d0*/  SYNCS.PHASECHK.TRANS64.TRYWAIT P1, [R3+URZ], R0 ;  /* 0x00000000030075a7 */ /* 0x0044e4000802017f */
[----:B---3--:R-:W-:Y:S05]  /*83e0*/  @!P1 NANOSLEEP.SYNCS 0x989680 ;  /* 0x009896800000995d */ /* 0x008fea0003900000 */
[----:B------:R-:W3:Y:S02]  /*83f0*/  @!P1 SYNCS.PHASECHK.TRANS64 P1, [R3+URZ], R0 ;  /* 0x00000000030095a7 */ /* 0x000ee4000802007f */
[----:B---3--:R-:W-:Y:S05]  /*8400*/  @!P1 BRA `(.L_x_25) ;  /* 0xfffffffc00f09947 */ /* 0x008fea000383ffff */
[----:B------:R-:W-:Y:S05]  /*8410*/  BRA `(.L_x_24) ;  /* 0xffffff9400c47947 */ /* 0x000fea000383ffff */
.L_x_30:
[----:B--2---:R-:W-:-:S04]  /*8420*/  IMAD.U32 R5, RZ, RZ, UR4 ;  /* 0x00000004ff057e24 */ /* 0x004fc8000f8e00ff */
[----:B------:R2:W3:Y:S03]  /*8430*/  SYNCS.PHASECHK.TRANS64.TRYWAIT P1, [R5+URZ], R4 ;  /* 0x00000004050075a7 */ /* 0x0004e6000802017f */
[----:B---3--:R-:W-:Y:S05]  /*8440*/  @!P1 NANOSLEEP.SYNCS 0x989680 ;  /* 0x009896800000995d */ /* 0x008fea0003900000 */
[----:B------:R-:W3:Y:S02]  /*8450*/  @!P1 SYNCS.PHASECHK.TRANS64 P1, [R5+URZ], R4 ;  /* 0x00000004050095a7 */ /* 0x000ee4000802007f */
[----:B---3--:R-:W-:Y:S05]  /*8460*/  @!P1 BRA `(.L_x_30) ;  /* 0xfffffffc00ec9947 */ /* 0x008fea000383ffff */
[----:B------:R-:W-:Y:S05]  /*8470*/  BRA `(.L_x_29) ;  /* 0xffffff98003c7947 */ /* 0x000fea000383ffff */
.L_x_36:
[----:B-1----:R1:W2:Y:S02]  /*8480*/  SYNCS.PHASECHK.TRANS64.TRYWAIT P0, [R97+URZ+0x10], R0 ;  /* 0x00001000610075a7 */ /* 0x0022a4000800017f */
[----:B--2---:R-:W-:Y:S05]  /*8490*/  @!P0 NANOSLEEP.SYNCS 0x989680 ;  /* 0x009896800000895d */ /* 0x004fea0003900000 */
[----:B------:R-:W2:Y:S02]  /*84a0*/  @!P0 SYNCS.PHASECHK.TRANS64 P0, [R97+URZ+0x10], R0 ;  /* 0x00001000610085a7 */ /* 0x000ea4000800007f */
[----:B--2---:R-:W-:Y:S05]  /*84b0*/  @!P0 BRA `(.L_x_36) ;  /* 0xfffffffc00f08947 */ /* 0x004fea000383ffff */
[----:B------:R-:W-:Y:S05]  /*84c0*/  BRA `(.L_x_204) ;  /* 0xffffff9c00487947 */ /* 0x000fea000383ffff */
.L_x_169:
[----:B------:R-:W-:Y:S01]  /*84d0*/  BSSY B1, `(.L_x_205) ;  /* 0x0000006000017945 */ /* 0x000fe20003800000 */
[----:B------:R-:W-:-:S07]  /*84e0*/  IMAD.MOV.U32 R15, RZ, RZ, -0x1 ;  /* 0xffffffffff0f7424 */ /* 0x000fce00078e00ff */
[----:B-----5:R-:W-:Y:S05]  /*84f0*/  WARPSYNC.COLLECTIVE R15, `(.L_x_206) ;  /* 0x000000000f0c7348 */ /* 0x020fea0003c00000 */
[----:B------:R-:W-:Y:S02]  /*8500*/  ELECT P6, UR62, PT ;  /* 0x00000000003e782f */ /* 0x000fe400038c0000 */
[----:B------:R-:W-:Y:S01]  /*8510*/  MOV R14, UR62 ;  /* 0x0000003e000e7c02 */ /* 0x000fe20008000f00 */
[----:B-----5:R-:W-:Y:S10]  /*8520*/  ENDCOLLECTIVE ;  /* 0x000000000000791b */ /* 0x020ff40003800000 */
.L_x_206:
[----:B------:R-:W-:Y:S05]  /*8530*/  BSYNC B1 ;  /* 0x0000000000017941 */ /* 0x000fea0003800000 */
.L_x_205:
[----:B------:R-:W-:Y:S05]  /*8540*/  BRA `(.L_x_207) ;  /* 0xffffffe400f47947 */ /* 0x000fea000383ffff */
.L_x_172:
[----:B0-----:R0:W1:Y:S02]  /*8550*/  SYNCS.PHASECHK.TRANS64.TRYWAIT P1, [R10+URZ+0x90], R5 ;  /* 0x000090050a0075a7 */ /* 0x001064000802017f */
[----:B-1----:R-:W-:Y:S05]  /*8560*/  @!P1 NANOSLEEP.SYNCS 0x989680 ;  /* 0x009896800000995d */ /* 0x002fea0003900000 */
[----:B------:R-:W1:Y:S02]  /*8570*/  @!P1 SYNCS.PHASECHK.TRANS64 P1, [R10+URZ+0x90], R5 ;  /* 0x000090050a0095a7 */ /* 0x000e64000802007f */
[----:B-1----:R-:W-:Y:S05]  /*8580*/  @!P1 BRA `(.L_x_172) ;  /* 0xfffffffc00f09947 */ /* 0x002fea000383ffff */
[----:B------:R-:W-:Y:S05]  /*8590*/  BRA `(.L_x_208) ;  /* 0xffffffe8002c7947 */ /* 0x000fea000383ffff */
.L_x_181:
[----:B------:R-:W-:Y:S01]  /*85a0*/  BSSY B0, `(.L_x_209) ;  /* 0x0000006000007945 */ /* 0x000fe20003800000 */
[----:B------:R-:W-:-:S07]  /*85b0*/  IMAD.MOV.U32 R15, RZ, RZ, -0x1 ;  /* 0xffffffffff0f7424 */ /* 0x000fce00078e00ff */
[----:B-----5:R-:W-:Y:S05]  /*85c0*/  WARPSYNC.COLLECTIVE R15, `(.L_x_210) ;  /* 0x000000000f0c7348 */ /* 0x020fea0003c00000 */
[----:B------:R-:W-:Y:S02]  /*85d0*/  ELECT P6, UR62, PT ;  /* 0x00000000003e782f */ /* 0x000fe400038c0000 */
[----:B------:R-:W-:Y:S01]  /*85e0*/  MOV R14, UR62 ;  /* 0x0000003e000e7c02 */ /* 0x000fe20008000f00 */
[----:B-----5:R-:W-:Y:S10]  /*85f0*/  ENDCOLLECTIVE ;  /* 0x000000000000791b */ /* 0x020ff40003800000 */
.L_x_210:
[----:B------:R-:W-:Y:S05]  /*8600*/  BSYNC B0 ;  /* 0x0000000000007941 */ /* 0x000fea0003800000 */
.L_x_209:
[----:B------:R-:W-:Y:S05]  /*8610*/  BRA `(.L_x_211) ;  /* 0xfffffff000ac7947 */ /* 0x000fea000383ffff */
.L_x_185:
[----:B0-----:R0:W1:Y:S02]  /*8620*/  SYNCS.PHASECHK.TRANS64.TRYWAIT P0, [R9+URZ], R4 ;  /* 0x00000004090075a7 */ /* 0x001064000800017f */
[----:B-1----:R-:W-:Y:S05]  /*8630*/  @!P0 NANOSLEEP.SYNCS 0x989680 ;  /* 0x009896800000895d */ /* 0x002fea0003900000 */
[----:B------:R-:W1:Y:S02]  /*8640*/  @!P0 SYNCS.PHASECHK.TRANS64 P0, [R9+URZ], R4 ;  /* 0x00000004090085a7 */ /* 0x000e64000800007f */
[----:B-1----:R-:W-:Y:S05]  /*8650*/  @!P0 BRA `(.L_x_185) ;  /* 0xfffffffc00f08947 */ /* 0x002fea000383ffff */
[----:B------:R-:W-:Y:S05]  /*8660*/  BRA `(.L_x_212) ;  /* 0xfffffff000ec7947 */ /* 0x000fea000383ffff */
.L_x_186:
[----:B0-----:R0:W1:Y:S02]  /*8670*/  SYNCS.PHASECHK.TRANS64.TRYWAIT P0, [R8+URZ], R5 ;  /* 0x00000005080075a7 */ /* 0x001064000800017f */
[----:B-1----:R-:W-:Y:S05]  /*8680*/  @!P0 NANOSLEEP.SYNCS 0x989680 ;  /* 0x009896800000895d */ /* 0x002fea0003900000 */
[----:B------:R-:W1:Y:S02]  /*8690*/  @!P0 SYNCS.PHASECHK.TRANS64 P0, [R8+URZ], R5 ;  /* 0x00000005080085a7 */ /* 0x000e64000800007f */
[----:B-1----:R-:W-:Y:S05]  /*86a0*/  @!P0 BRA `(.L_x_186) ;  /* 0xfffffffc00f08947 */ /* 0x002fea000383ffff */
[----:B------:R-:W-:Y:S05]  /*86b0*/  BRA `(.L_x_213) ;  /* 0xfffffff000fc7947 */ /* 0x000fea000383ffff */
.L_x_187:
[----:B0-----:R0:W1:Y:S02]  /*86c0*/  SYNCS.PHASECHK.TRANS64.TRYWAIT P0, [R9+URZ], R4 ;  /* 0x00000004090075a7 */ /* 0x001064000800017f */
[----:B-1----:R-:W-:Y:S05]  /*86d0*/  @!P0 NANOSLEEP.SYNCS 0x989680 ;  /* 0x009896800000895d */ /* 0x002fea0003900000 */
[----:B------:R-:W1:Y:S02]  /*86e0*/  @!P0 SYNCS.PHASECHK.TRANS64 P0, [R9+URZ], R4 ;  /* 0x00000004090085a7 */ /* 0x000e64000800007f */
[----:B-1----:R-:W-:Y:S05]  /*86f0*/  @!P0 BRA `(.L_x_187) ;  /* 0xfffffffc00f08947 */ /* 0x002fea000383ffff */
[----:B------:R-:W-:Y:S05]  /*8700*/  BRA `(.L_x_214) ;  /* 0xfffffff4000c7947 */ /* 0x000fea000383ffff */
.L_x_188:
[----:B0-----:R0:W1:Y:S02]  /*8710*/  SYNCS.PHASECHK.TRANS64.TRYWAIT P0, [R8+URZ], R5 ;  /* 0x00000005080075a7 */ /* 0x001064000800017f */
[----:B-1----:R-:W-:Y:S05]  /*8720*/  @!P0 NANOSLEEP.SYNCS 0x989680 ;  /* 0x009896800000895d */ /* 0x002fea0003900000 */
[----:B------:R-:W1:Y:S02]  /*8730*/  @!P0 SYNCS.PHASECHK.TRANS64 P0, [R8+URZ], R5 ;  /* 0x00000005080085a7 */ /* 0x000e64000800007f */
[----:B-1----:R-:W-:Y:S05]  /*8740*/  @!P0 BRA `(.L_x_188) ;  /* 0xfffffffc00f08947 */ /* 0x002fea000383ffff */
[----:B------:R-:W-:Y:S05]  /*8750*/  BRA `(.L_x_215) ;  /* 0xfffffff4001c7947 */ /* 0x000fea000383ffff */
.L_x_189:
[----:B0-----:R0:W1:Y:S02]  /*8760*/  SYNCS.PHASECHK.TRANS64.TRYWAIT P0, [R9+URZ], R4 ;  /* 0x00000004090075a7 */ /* 0x001064000800017f */
[----:B-1----:R-:W-:Y:S05]  /*8770*/  @!P0 NANOSLEEP.SYNCS 0x989680 ;  /* 0x009896800000895d */ /* 0x002fea0003900000 */
[----:B------:R-:W1:Y:S02]  /*8780*/  @!P0 SYNCS.PHASECHK.TRANS64 P0, [R9+URZ], R4 ;  /* 0x00000004090085a7 */ /* 0x000e64000800007f */
[----:B-1----:R-:W-:Y:S05]  /*8790*/  @!P0 BRA `(.L_x_189) ;  /* 0xfffffffc00f08947 */ /* 0x002fea000383ffff */
[----:B------:R-:W-:Y:S05]  /*87a0*/  BRA `(.L_x_216) ;  /* 0xfffffff4002c7947 */ /* 0x000fea000383ffff */
.L_x_190:
[----:B0-----:R0:W1:Y:S02]  /*87b0*/  SYNCS.PHASECHK.TRANS64.TRYWAIT P0, [R8+URZ], R5 ;  /* 0x00000005080075a7 */ /* 0x001064000800017f */
[----:B-1----:R-:W-:Y:S05]  /*87c0*/  @!P0 NANOSLEEP.SYNCS 0x989680 ;  /* 0x009896800000895d */ /* 0x002fea0003900000 */
[----:B------:R-:W1:Y:S02]  /*87d0*/  @!P0 SYNCS.PHASECHK.TRANS64 P0, [R8+URZ], R5 ;  /* 0x00000005080085a7 */ /* 0x000e64000800007f */
[----:B-1----:R-:W-:Y:S05]  /*87e0*/  @!P0 BRA `(.L_x_190) ;  /* 0xfffffffc00f08947 */ /* 0x002fea000383ffff */
[----:B------:R-:W-:Y:S05]  /*87f0*/  BRA `(.L_x_217) ;  /* 0xfffffff4003c7947 */ /* 0x000fea000383ffff */
.L_x_191:
[----:B0-----:R0:W1:Y:S02]  /*8800*/  SYNCS.PHASECHK.TRANS64.TRYWAIT P0, [R9+URZ], R4 ;  /* 0x00000004090075a7 */ /* 0x001064000800017f */
[----:B-1----:R-:W-:Y:S05]  /*8810*/  @!P0 NANOSLEEP.SYNCS 0x989680 ;  /* 0x009896800000895d */ /* 0x002fea0003900000 */
[----:B------:R-:W1:Y:S02]  /*8820*/  @!P0 SYNCS.PHASECHK.TRANS64 P0, [R9+URZ], R4 ;  /* 0x00000004090085a7 */ /* 0x000e64000800007f */
[----:B-1----:R-:W-:Y:S05]  /*8830*/  @!P0 BRA `(.L_x_191) ;  /* 0xfffffffc00f08947 */ /* 0x002fea000383ffff */
[----:B------:R-:W-:Y:S05]  /*8840*/  BRA `(.L_x_218) ;  /* 0xfffffff4004c7947 */ /* 0x000fea000383ffff */
.L_x_192:
[----:B0-----:R0:W1:Y:S02]  /*8850*/  SYNCS.PHASECHK.TRANS64.TRYWAIT P0, [R8+URZ], R5 ;  /* 0x00000005080075a7 */ /* 0x001064000800017f */
[----:B-1----:R-:W-:Y:S05]  /*8860*/  @!P0 NANOSLEEP.SYNCS 0x989680 ;  /* 0x009896800000895d */ /* 0x002fea0003900000 */
[----:B------:R-:W1:Y:S02]  /*8870*/  @!P0 SYNCS.PHASECHK.TRANS64 P0, [R8+URZ], R5 ;  /* 0x00000005080085a7 */ /* 0x000e64000800007f */
[----:B-1----:R-:W-:Y:S05]  /*8880*/  @!P0 BRA `(.L_x_192) ;  /* 0xfffffffc00f08947 */ /* 0x002fea000383ffff */
[----:B------:R-:W-:Y:S05]  /*8890*/  BRA `(.L_x_219) ;  /* 0xfffffff4005c7947 */ /* 0x000fea000383ffff */
.L_x_193:
[----:B0-----:R0:W1:Y:S02]  /*88a0*/  SYNCS.PHASECHK.TRANS64.TRYWAIT P0, [R9+URZ], R4 ;  /* 0x00000004090075a7 */ /* 0x001064000800017f */
[----:B-1----:R-:W-:Y:S05]  /*88b0*/  @!P0 NANOSLEEP.SYNCS 0x989680 ;  /* 0x009896800000895d */ /* 0x002fea0003900000 */
[----:B------:R-:W1:Y:S02]  /*88c0*/  @!P0 SYNCS.PHASECHK.TRANS64 P0, [R9+URZ], R4 ;  /* 0x00000004090085a7 */ /* 0x000e64000800007f */
[----:B-1----:R-:W-:Y:S05]  /*88d0*/  @!P0 BRA `(.L_x_193) ;  /* 0xfffffffc00f08947 */ /* 0x002fea000383ffff */
[----:B------:R-:W-:Y:S05]  /*88e0*/  BRA `(.L_x_220) ;  /* 0xfffffff4006c7947 */ /* 0x000fea000383ffff */
.L_x_194:
[----:B0-----:R0:W1:Y:S02]  /*88f0*/  SYNCS.PHASECHK.TRANS64.TRYWAIT P0, [R8+URZ], R5 ;  /* 0x00000005080075a7 */ /* 0x001064000800017f */
[----:B-1----:R-:W-:Y:S05]  /*8900*/  @!P0 NANOSLEEP.SYNCS 0x989680 ;  /* 0x009896800000895d */ /* 0x002fea0003900000 */
[----:B------:R-:W1:Y:S02]  /*8910*/  @!P0 SYNCS.PHASECHK.TRANS64 P0, [R8+URZ], R5 ;  /* 0x00000005080085a7 */ /* 0x000e64000800007f */
[----:B-1----:R-:W-:Y:S05]  /*8920*/  @!P0 BRA `(.L_x_194) ;  /* 0xfffffffc00f08947 */ /* 0x002fea000383ffff */
[----:B------:R-:W-:Y:S05]  /*8930*/  BRA `(.L_x_221) ;  /* 0xfffffff4007c7947 */ /* 0x000fea000383ffff */
.L_x_195:
[----:B0-----:R0:W1:Y:S02]  /*8940*/  SYNCS.PHASECHK.TRANS64.TRYWAIT P0, [R9+URZ], R4 ;  /* 0x00000004090075a7 */ /* 0x001064000800017f */
[----:B-1----:R-:W-:Y:S05]  /*8950*/  @!P0 NANOSLEEP.SYNCS 0x989680 ;  /* 0x009896800000895d */ /* 0x002fea0003900000 */
[----:B------:R-:W1:Y:S02]  /*8960*/  @!P0 SYNCS.PHASECHK.TRANS64 P0, [R9+URZ], R4 ;  /* 0x00000004090085a7 */ /* 0x000e64000800007f */
[----:B-1----:R-:W-:Y:S05]  /*8970*/  @!P0 BRA `(.L_x_195) ;  /* 0xfffffffc00f08947 */ /* 0x002fea000383ffff */
[----:B------:R-:W-:Y:S05]  /*8980*/  BRA `(.L_x_222) ;  /* 0xfffffff4008c7947 */ /* 0x000fea000383ffff */
.L_x_196:
[----:B0-----:R0:W1:Y:S02]  /*8990*/  SYNCS.PHASECHK.TRANS64.TRYWAIT P0, [R8+URZ], R5 ;  /* 0x00000005080075a7 */ /* 0x001064000800017f */
[----:B-1----:R-:W-:Y:S05]  /*89a0*/  @!P0 NANOSLEEP.SYNCS 0x989680 ;  /* 0x009896800000895d */ /* 0x002fea0003900000 */
[----:B------:R-:W1:Y:S02]  /*89b0*/  @!P0 SYNCS.PHASECHK.TRANS64 P0, [R8+URZ], R5 ;  /* 0x00000005080085a7 */ /* 0x000e64000800007f */
[----:B-1----:R-:W-:Y:S05]  /*89c0*/  @!P0 BRA `(.L_x_196) ;  /* 0xfffffffc00f08947 */ /* 0x002fea000383ffff */
[----:B------:R-:W-:Y:S05]  /*89d0*/  BRA `(.L_x_223) ;  /* 0xfffffff4009c7947 */ /* 0x000fea000383ffff */
.L_x_197:
[----:B0-----:R0:W1:Y:S02]  /*89e0*/  SYNCS.PHASECHK.TRANS64.TRYWAIT P0, [R9+URZ], R4 ;  /* 0x00000004090075a7 */ /* 0x001064000800017f */
[----:B-1----:R-:W-:Y:S05]  /*89f0*/  @!P0 NANOSLEEP.SYNCS 0x989680 ;  /* 0x009896800000895d */ /* 0x002fea0003900000 */
[----:B------:R-:W1:Y:S02]  /*8a00*/  @!P0 SYNCS.PHASECHK.TRANS64 P0, [R9+URZ], R4 ;  /* 0x00000004090085a7 */ /* 0x000e64000800007f */
[----:B-1----:R-:W-:Y:S05]  /*8a10*/  @!P0 BRA `(.L_x_197) ;  /* 0xfffffffc00f08947 */ /* 0x002fea000383ffff */
[----:B------:R-:W-:Y:S05]  /*8a20*/  BRA `(.L_x_224) ;  /* 0xfffffff400ac7947 */ /* 0x000fea000383ffff */
.L_x_198:
[----:B0-----:R0:W1:Y:S02]  /*8a30*/  SYNCS.PHASECHK.TRANS64.TRYWAIT P0, [R8+URZ], R5 ;  /* 0x00000005080075a7 */ /* 0x001064000800017f */
[----:B-1----:R-:W-:Y:S05]  /*8a40*/  @!P0 NANOSLEEP.SYNCS 0x989680 ;  /* 0x009896800000895d */ /* 0x002fea0003900000 */
[----:B------:R-:W1:Y:S02]  /*8a50*/  @!P0 SYNCS.PHASECHK.TRANS64 P0, [R8+URZ], R5 ;  /* 0x00000005080085a7 */ /* 0x000e64000800007f */
[----:B-1----:R-:W-:Y:S05]  /*8a60*/  @!P0 BRA `(.L_x_198) ;  /* 0xfffffffc00f08947 */ /* 0x002fea000383ffff */
[----:B------:R-:W-:Y:S05]  /*8a70*/  BRA `(.L_x_225) ;  /* 0xfffffff400bc7947 */ /* 0x000fea000383ffff */
.L_x_199:
[----:B0-----:R0:W1:Y:S02]  /*8a80*/  SYNCS.PHASECHK.TRANS64.TRYWAIT P0, [R9+URZ], R4 ;  /* 0x00000004090075a7 */ /* 0x001064000800017f */
[----:B-1----:R-:W-:Y:S05]  /*8a90*/  @!P0 NANOSLEEP.SYNCS 0x989680 ;  /* 0x009896800000895d */ /* 0x002fea0003900000 */
[----:B------:R-:W1:Y:S02]  /*8aa0*/  @!P0 SYNCS.PHASECHK.TRANS64 P0, [R9+URZ], R4 ;  /* 0x00000004090085a7 */ /* 0x000e64000800007f */
[----:B-1----:R-:W-:Y:S05]  /*8ab0*/  @!P0 BRA `(.L_x_199) ;  /* 0xfffffffc00f08947 */ /* 0x002fea000383ffff */
[----:B------:R-:W-:Y:S05]  /*8ac0*/  BRA `(.L_x_226) ;  /* 0xfffffff400cc7947 */ /* 0x000fea000383ffff */
.L_x_200:
[----:B0-----:R0:W1:Y:S02]  /*8ad0*/  SYNCS.PHASECHK.TRANS64.TRYWAIT P0, [R8+URZ], R5 ;  /* 0x00000005080075a7 */ /* 0x001064000800017f */
[----:B-1----:R-:W-:Y:S05]  /*8ae0*/  @!P0 NANOSLEEP.SYNCS 0x989680 ;  /* 0x009896800000895d */ /* 0x002fea0003900000 */
[----:B------:R-:W1:Y:S02]  /*8af0*/  @!P0 SYNCS.PHASECHK.TRANS64 P0, [R8+URZ], R5 ;  /* 0x00000005080085a7 */ /* 0x000e64000800007f */
[----:B-1----:R-:W-:Y:S05]  /*8b00*/  @!P0 BRA `(.L_x_200) ;  /* 0xfffffffc00f08947 */ /* 0x002fea000383ffff */
[----:B------:R-:W-:Y:S05]  /*8b10*/  BRA `(.L_x_227) ;  /* 0xfffffff400dc7947 */ /* 0x000fea000383ffff */
.L_x_201:
[----:B-1----:R1:W2:Y:S02]  /*8b20*/  SYNCS.PHASECHK.TRANS64.TRYWAIT P0, [R11+URZ], R6 ;  /* 0x000000060b0075a7 */ /* 0x0022a4000800017f */
[----:B--2---:R-:W-:Y:S05]  /*8b30*/  @!P0 NANOSLEEP.SYNCS 0x989680 ;  /* 0x009896800000895d */ /* 0x004fea0003900000 */
[----:B------:R-:W2:Y:S02]  /*8b40*/  @!P0 SYNCS.PHASECHK.TRANS64 P0, [R11+URZ], R6 ;  /* 0x000000060b0085a7 */ /* 0x000ea4000800007f */
[----:B--2---:R-:W-:Y:S05]  /*8b50*/  @!P0 BRA `(.L_x_201) ;  /* 0xfffffffc00f08947 */ /* 0x004fea000383ffff */
[----:B------:R-:W-:Y:S05]  /*8b60*/  BRA `(.L_x_228) ;  /* 0xfffffff400e47947 */ /* 0x000fea000383ffff */
.L_x_229:
[----:B------:R-:W-:-:S00]  /*8b70*/  BRA `(.L_x_229) ;  /* 0xfffffffc00fc7947 */ /* 0x000fc0000383ffff */
[----:B------:R-:W-:-:S00]  /*8b80*/  NOP ;  /* 0x0000000000007918 */ /* 0x000fc00000000000 */
[----:B------:R-:W-:-:S00]  /*8b90*/  NOP ;  /* 0x0000000000007918 */ /* 0x000fc00000000000 */
[----:B------:R-:W-:-:S00]  /*8ba0*/  NOP ;  /* 0x0000000000007918 */ /* 0x000fc00000000000 */
[----:B------:R-:W-:-:S00]  /*8bb0*/  NOP ;  /* 0x0000000000007918 */ /* 0x000fc00000000000 */
[----:B------:R-:W-:-:S00]  /*8bc0*/  NOP ;  /* 0x0000000000007918 */ /* 0x000fc00000000000 */
[----:B------:R-:W-:-:S00]  /*8bd0*/  NOP ;  /* 0x0000000000007918 */ /* 0x000fc00000000000 */
[----:B------:R-:W-:-:S00]  /*8be0*/  NOP ;  /* 0x0000000000007918 */ /* 0x000fc00000000000 */
[----:B------:R-:W-:-:S00]  /*8bf0*/  NOP ;  /* 0x0000000000007918 */ /* 0x000fc00000000000 */
.L_x_230:


//--------------------- .nv.global.init           --------------------------
	.section	.nv.global.init,"aw",@progbits
.nv.global.init:
	.type		$str$22,@object
	.size		$str$22,($str$23 - $str$22)
$str$22:
        /*0000*/ 	.byte	0x6b, 0x5f, 0x74, 0x69, 0x6c, 0x65, 0x5f, 0x63, 0x6f, 0x75, 0x6e, 0x74, 0x20, 0x3e, 0x3d, 0x20
        /*0010*/ 	.byte	0x31, 0x00
	.type		$str$23,@object
	.size		$str$23,(__unnamed_1 - $str$23)
$str$23:
        /*0012*/ 	.byte	0x2f, 0x74, 0x6d, 0x70, 0x2f, 0x63, 0x75, 0x74, 0x6c, 0x61, 0x73, 0x73, 0x5f, 0x73, 0x77, 0x65
        /*0022*/ 	.byte	0x65, 0x70, 0x5f, 0x73, 0x72, 0x63, 0x2f, 0x69, 0x6e, 0x63, 0x6c, 0x75, 0x64, 0x65, 0x2f, 0x63
        /*0032*/ 	.byte	0x75, 0x74, 0x6c, 0x61, 0x73, 0x73, 0x2f, 0x67, 0x65, 0x6d, 0x6d, 0x2f, 0x63, 0x6f, 0x6c, 0x6c
        /*0042*/ 	.byte	0x65, 0x63, 0x74, 0x69, 0x76, 0x65, 0x2f, 0x73, 0x6d, 0x39, 0x30, 0x5f, 0x6d, 0x6d, 0x61, 0x5f
        /*0052*/ 	.byte	0x74, 0x6d, 0x61, 0x5f, 0x67, 0x6d, 0x6d, 0x61, 0x5f, 0x73, 0x73, 0x5f, 0x77, 0x61, 0x72, 0x70
        /*0062*/ 	.byte	0x73, 0x70, 0x65, 0x63, 0x69, 0x61, 0x6c, 0x69, 0x7a, 0x65, 0x64, 0x2e, 0x68, 0x70, 0x70, 0x00
	.type		__unnamed_1,@object
	.size		__unnamed_1,(.L_0 - __unnamed_1)
__unnamed_1:
        /*0072*/ 	.byte	0x76, 0x6f, 0x69, 0x64, 0x20, 0x63, 0x75, 0x74, 0x6c, 0x61, 0x73, 0x73, 0x3a, 0x3a, 0x67, 0x65
        /* <DEDUP_REMOVED lines=181> */
        /*0bd2*/ 	.byte	0x74, 0x69, 0x74, 0x79, 0x5d, 0x00
.L_0:


//--------------------- .nv.shared._ZN7cutlass13device_kernelINS_4gemm6kernel13GemmUniversalIN4cute5tupleIJiiiiEEENS1_10collective13CollectiveMmaINS1_34MainloopSm90TmaGmmaWarpSpecializedILi18ENS5_IJNS4_1CILi2EEESB_NSA_ILi1EEEEEENS1_32KernelTmaWarpSpecializedPingpongEEENS5_IJNSA_ILi64EEENSA_ILi128EEENSA_ILi32EEEEEENS_10bfloat16_tENS5_IJlSC_lEEESK_SL_NS4_8TiledMMAINS4_8MMA_AtomIJNS4_4SM904GMMA28MMA_64x128x16_F32BF16BF16_SSILNSP_5MajorE0ELSR_0ELNSP_7ScaleInE1ELSS_1EEEEEENS4_6LayoutINS5_IJSC_SC_SC_EEENS5_IJNSA_ILi0EEESX_SX_EEEEENS5_IJNS4_10UnderscoreES10_S10_EEEEENS4_23SM90_TMA_LOAD_MULTICASTENS4_14ComposedLayoutINS4_7SwizzleILi2ELi4ELi3EEENS4_18smem_ptr_flag_bitsILi16EEENSV_INS5_IJNSA_ILi8EEESI_EEENS5_IJSI_SC_EEEEEEEvNS4_8identityES13_S1D_vS1E_EENS_8epilogue10collective6detail29Sm90TmaWarpSpecializedAdapterINS1H_15DefaultEpilogueISK_SL_SL_NS1G_6thread17LinearCombinationISK_Li1EffLNS1L_9ScaleType4KindE0ELNS_15FloatRoundStyleE2ESK_EENS1_15EpilogueDefaultEEEEEvvEEEEvNT_6ParamsE --------------------------
	.section	.nv.shared._ZN7cutlass13device_kernelINS_4gemm6kernel13GemmUniversalIN4cute5tupleIJiiiiEEENS1_10collective13CollectiveMmaINS1_34MainloopSm90TmaGmmaWarpSpecializedILi18ENS5_IJNS4_1CILi2EEESB_NSA_ILi1EEEEEENS1_32KernelTmaWarpSpecializedPingpongEEENS5_IJNSA_ILi64EEENSA_ILi128EEENSA_ILi32EEEEEENS_10bfloat16_tENS5_IJlSC_lEEESK_SL_NS4_8TiledMMAINS4_8MMA_AtomIJNS4_4SM904GMMA28MMA_64x128x16_F32BF16BF16_SSILNSP_5MajorE0ELSR_0ELNSP_7ScaleInE1ELSS_1EEEEEENS4_6LayoutINS5_IJSC_SC_SC_EEENS5_IJNSA_ILi0EEESX_SX_EEEEENS5_IJNS4_10UnderscoreES10_S10_EEEEENS4_23SM90_TMA_LOAD_MULTICASTENS4_14ComposedLayoutINS4_7SwizzleILi2ELi4ELi3EEENS4_18smem_ptr_flag_bitsILi16EEENSV_INS5_IJNSA_ILi8EEESI_EEENS5_IJSI_SC_EEEEEEEvNS4_8identityES13_S1D_vS1E_EENS_8epilogue10collective6detail29Sm90TmaWarpSpecializedAdapterINS1H_15DefaultEpilogueISK_SL_SL_NS1G_6thread17LinearCombinationISK_Li1EffLNS1L_9ScaleType4KindE0ELNS_15FloatRoundStyleE2ESK_EENS1_15EpilogueDefaultEEEEEvvEEEEvNT_6ParamsE,"aw",@nobits
	.sectionflags	@""
	.align	16
	.zero		1024


//--------------------- .nv.shared.reserved.0     --------------------------
	.section	.nv.shared.reserved.0,"aw",@nobits
	.weak		__nv_reservedSMEM_offset_0_alias
	.size		__nv_reservedSMEM_offset_0_alias, 0, 0
	.other		__nv_reservedSMEM_offset_0_alias,@"STO_CUDA_RESERVED_SHARED STV_DEFAULT"
__nv_reservedSMEM_offset_0_alias:
	.zero		0


//--------------------- .nv.global                --------------------------
	.section	.nv.global,"aw",@nobits
.nv.global:
	.type		_ZN39_INTERNAL_6788a008_4_k_cu_5ed40ffe_35274cute1_E,@object
	.size		_ZN39_INTERNAL_6788a008_4_k_cu_5ed40ffe_35274cute1_E,(_ZN39_INTERNAL_6788a008_4_k_cu_5ed40ffe_35274cuda3std3__45__cpo6cbeginE - _ZN39_INTERNAL_6788a008_4_k_cu_5ed40ffe_35274cute1_E)
_ZN39_INTERNAL_6788a008_4_k_cu_5ed40ffe_35274cute1_E:
	.zero		1
	.type		_ZN39_INTERNAL_6788a008_4_k_cu_5ed40ffe_35274cuda3std3__45__cpo6cbeginE,@object
	.size		_ZN39_INTERNAL_6788a008_4_k_cu_5ed40ffe_35274cuda3std3__45__cpo6cbeginE,(_ZN39_INTERNAL_6788a008_4_k_cu_5ed40ffe_35274cuda3std3__48in_placeE - _ZN39_INTERNAL_6788a008_4_k_cu_5ed40ffe_35274cuda3std3__45__cpo6cbeginE)
_ZN39_INTERNAL_6788a008_4_k_cu_5ed40ffe_35274cuda3std3__45__cpo6cbeginE:
	.zero		1
	.type		_ZN39_INTERNAL_6788a008_4_k_cu_5ed40ffe_35274cuda3std3__48in_placeE,@object
	.size		_ZN39_INTERNAL_6788a008_4_k_cu_5ed40ffe_35274cuda3std3__48in_placeE,(_ZN39_INTERNAL_6788a008_4_k_cu_5ed40ffe_35274cuda3std6ranges3__45__cpo9iter_moveE - _ZN39_INTERNAL_6788a008_4_k_cu_5ed40ffe_35274cuda3std3__48in_placeE)
_ZN39_INTERNAL_6788a008_4_k_cu_5ed40ffe_35274cuda3std3__48in_placeE:
	.zero		1
	.type		_ZN39_INTERNAL_6788a008_4_k_cu_5ed40ffe_35274cuda3std6ranges3__45__cpo9iter_moveE,@object
	.size		_ZN39_INTERNAL_6788a008_4_k_cu_5ed40ffe_35274cuda3std6ranges3__45__cpo9iter_moveE,(_ZN39_INTERNAL_6788a008_4_k_cu_5ed40ffe_35274cuda3std3__45__cpo5beginE - _ZN39_INTERNAL_6788a008_4_k_cu_5ed40ffe_35274cuda3std6ranges3__45__cpo9iter_moveE)
_ZN39_INTERNAL_6788a008_4_k_cu_5ed40ffe_35274cuda3std6ranges3__45__cpo9iter_moveE:
	.zero		1
	.type		_ZN39_INTERNAL_6788a008_4_k_cu_5ed40ffe_35274cuda3std3__45__cpo5beginE,@object
	.size		_ZN39_INTERNAL_6788a008_4_k_cu_5ed40ffe_35274cuda3std3__45__cpo5beginE,(_ZN39_INTERNAL_6788a008_4_k_cu_5ed40ffe_35274cuda3std3__441_GLOBAL__N__6788a008_4_k_cu_5ed40ffe_35276ignoreE - _ZN39_INTERNAL_6788a008_4_k_cu_5ed40ffe_35274cuda3std3__45__cpo5beginE)
_ZN39_INTERNAL_6788a008_4_k_cu_5ed40ffe_35274cuda3std3__45__cpo5beginE:
	.zero		1
	.type		_ZN39_INTERNAL_6788a008_4_k_cu_5ed40ffe_35274cuda3std3__441_GLOBAL__N__6788a008_4_k_cu_5ed40ffe_35276ignoreE,@object
	.size		_ZN39_INTERNAL_6788a008_4_k_cu_5ed40ffe_35274cuda3std3__441_GLOBAL__N__6788a008_4_k_cu_5ed40ffe_35276ignoreE,(_ZN39_INTERNAL_6788a008_4_k_cu_5ed40ffe_35274cute7productE - _ZN39_INTERNAL_6788a008_4_k_cu_5ed40ffe_35274cuda3std3__441_GLOBAL__N__6788a008_4_k_cu_5ed40ffe_35276ignoreE)
_ZN39_INTERNAL_6788a008_4_k_cu_5ed40ffe_35274cuda3std3__441_GLOBAL__N__6788a008_4_k_cu_5ed40ffe_35276ignoreE:
	.zero		1
	.type		_ZN39_INTERNAL_6788a008_4_k_cu_5ed40ffe_35274cute7productE,@object
	.size		_ZN39_INTERNAL_6788a008_4_k_cu_5ed40ffe_35274cute7productE,(_ZN39_INTERNAL_6788a008_4_k_cu_5ed40ffe_35274cuda3std3__45__cpo3endE - _ZN39_INTERNAL_6788a008_4_k_cu_5ed40ffe_35274cute7productE)
_ZN39_INTERNAL_6788a008_4_k_cu_5ed40ffe_35274cute7productE:
	.zero		1
	.type		_ZN39_INTERNAL_6788a008_4_k_cu_5ed40ffe_35274cuda3std3__45__cpo3endE,@object
	.size		_ZN39_INTERNAL_6788a008_4_k_cu_5ed40ffe_35274cuda3std3__45__cpo3endE,(_ZN39_INTERNAL_6788a008_4_k_cu_5ed40ffe_35274cuda3std3__419piecewise_constructE - _ZN39_INTERNAL_6788a008_4_k_cu_5ed40ffe_35274cuda3std3__45__cpo3endE)
_ZN39_INTERNAL_6788a008_4_k_cu_5ed40ffe_35274cuda3std3__45__cpo3endE:
	.zero		1
	.type		_ZN39_INTERNAL_6788a008_4_k_cu_5ed40ffe_35274cuda3std3__419piecewise_constructE,@object
	.size		_ZN39_INTERNAL_6788a008_4_k_cu_5ed40ffe_35274cuda3std3__419piecewise_constructE,(_ZN39_INTERNAL_6788a008_4_k_cu_5ed40ffe_35274cuda3std3__45__cpo4cendE - _ZN39_INTERNAL_6788a008_4_k_cu_5ed40ffe_35274cuda3std3__419piecewise_constructE)
_ZN39_INTERNAL_6788a008_4_k_cu_5ed40ffe_35274cuda3std3__419piecewise_constructE:
	.zero		1
	.type		_ZN39_INTERNAL_6788a008_4_k_cu_5ed40ffe_35274cuda3std3__45__cpo4cendE,@object
	.size		_ZN39_INTERNAL_6788a008_4_k_cu_5ed40ffe_35274cuda3std3__45__cpo4cendE,(_ZN39_INTERNAL_6788a008_4_k_cu_5ed40ffe_35274cuda3std6ranges3__45__cpo4swapE - _ZN39_INTERNAL_6788a008_4_k_cu_5ed40ffe_35274cuda3std3__45__cpo4cendE)
_ZN39_INTERNAL_6788a008_4_k_cu_5ed40ffe_35274cuda3std3__45__cpo4cendE:
	.zero		1
	.type		_ZN39_INTERNAL_6788a008_4_k_cu_5ed40ffe_35274cuda3std6ranges3__45__cpo4swapE,@object
	.size		_ZN39_INTERNAL_6788a008_4_k_cu_5ed40ffe_35274cuda3std6ranges3__45__cpo4swapE,(.L_8 - _ZN39_INTERNAL_6788a008_4_k_cu_5ed40ffe_35274cuda3std6ranges3__45__cpo4swapE)
_ZN39_INTERNAL_6788a008_4_k_cu_5ed40ffe_35274cuda3std6ranges3__45__cpo4swapE:
	.zero		1
.L_8:


//--------------------- .nv.constant0._ZN7cutlass13device_kernelINS_4gemm6kernel13GemmUniversalIN4cute5tupleIJiiiiEEENS1_10collective13CollectiveMmaINS1_34MainloopSm90TmaGmmaWarpSpecializedILi18ENS5_IJNS4_1CILi2EEESB_NSA_ILi1EEEEEENS1_32KernelTmaWarpSpecializedPingpongEEENS5_IJNSA_ILi64EEENSA_ILi128EEENSA_ILi32EEEEEENS_10bfloat16_tENS5_IJlSC_lEEESK_SL_NS4_8TiledMMAINS4_8MMA_AtomIJNS4_4SM904GMMA28MMA_64x128x16_F32BF16BF16_SSILNSP_5MajorE0ELSR_0ELNSP_7ScaleInE1ELSS_1EEEEEENS4_6LayoutINS5_IJSC_SC_SC_EEENS5_IJNSA_ILi0EEESX_SX_EEEEENS5_IJNS4_10UnderscoreES10_S10_EEEEENS4_23SM90_TMA_LOAD_MULTICASTENS4_14ComposedLayoutINS4_7SwizzleILi2ELi4ELi3EEENS4_18smem_ptr_flag_bitsILi16EEENSV_INS5_IJNSA_ILi8EEESI_EEENS5_IJSI_SC_EEEEEEEvNS4_8identityES13_S1D_vS1E_EENS_8epilogue10collective6detail29Sm90TmaWarpSpecializedAdapterINS1H_15DefaultEpilogueISK_SL_SL_NS1G_6thread17LinearCombinationISK_Li1EffLNS1L_9ScaleType4KindE0ELNS_15FloatRoundStyleE2ESK_EENS1_15EpilogueDefaultEEEEEvvEEEEvNT_6ParamsE --------------------------
	.section	.nv.constant0._ZN7cutlass13device_kernelINS_4gemm6kernel13GemmUniversalIN4cute5tupleIJiiiiEEENS1_10collective13CollectiveMmaINS1_34MainloopSm90TmaGmmaWarpSpecializedILi18ENS5_IJNS4_1CILi2EEESB_NSA_ILi1EEEEEENS1_32KernelTmaWarpSpecializedPingpongEEENS5_IJNSA_ILi64EEENSA_ILi128EEENSA_ILi32EEEEEENS_10bfloat16_tENS5_IJlSC_lEEESK_SL_NS4_8TiledMMAINS4_8MMA_AtomIJNS4_4SM904GMMA28MMA_64x128x16_F32BF16BF16_SSILNSP_5MajorE0ELSR_0ELNSP_7ScaleInE1ELSS_1EEEEEENS4_6LayoutINS5_IJSC_SC_SC_EEENS5_IJNSA_ILi0EEESX_SX_EEEEENS5_IJNS4_10UnderscoreES10_S10_EEEEENS4_23SM90_TMA_LOAD_MULTICASTENS4_14ComposedLayoutINS4_7SwizzleILi2ELi4ELi3EEENS4_18smem_ptr_flag_bitsILi16EEENSV_INS5_IJNSA_ILi8EEESI_EEENS5_IJSI_SC_EEEEEEEvNS4_8identityES13_S1D_vS1E_EENS_8epilogue10collective6detail29Sm90TmaWarpSpecializedAdapterINS1H_15DefaultEpilogueISK_SL_SL_NS1G_6thread17LinearCombinationISK_Li1EffLNS1L_9ScaleType4KindE0ELNS_15FloatRoundStyleE2ESK_EENS1_15EpilogueDefaultEEEEEvvEEEEvNT_6ParamsE,"a",@progbits
	.sectionflags	@""
	.align	4
.nv.constant0._ZN7cutlass13device_kernelINS_4gemm6kernel13GemmUniversalIN4cute5tupleIJiiiiEEENS1_10collective13CollectiveMmaINS1_34MainloopSm90TmaGmmaWarpSpecializedILi18ENS5_IJNS4_1CILi2EEESB_NSA_ILi1EEEEEENS1_32KernelTmaWarpSpecializedPingpongEEENS5_IJNSA_ILi64EEENSA_ILi128EEENSA_ILi32EEEEEENS_10bfloat16_tENS5_IJlSC_lEEESK_SL_NS4_8TiledMMAINS4_8MMA_AtomIJNS4_4SM904GMMA28MMA_64x128x16_F32BF16BF16_SSILNSP_5MajorE0ELSR_0ELNSP_7ScaleInE1ELSS_1EEEEEENS4_6LayoutINS5_IJSC_SC_SC_EEENS5_IJNSA_ILi0EEESX_SX_EEEEENS5_IJNS4_10UnderscoreES10_S10_EEEEENS4_23SM90_TMA_LOAD_MULTICASTENS4_14ComposedLayoutINS4_7SwizzleILi2ELi4ELi3EEENS4_18smem_ptr_flag_bitsILi16EEENSV_INS5_IJNSA_ILi8EEESI_EEENS5_IJSI_SC_EEEEEEEvNS4_8identityES13_S1D_vS1E_EENS_8epilogue10collective6detail29Sm90TmaWarpSpecializedAdapterINS1H_15DefaultEpilogueISK_SL_SL_NS1G_6thread17LinearCombinationISK_Li1EffLNS1L_9ScaleType4KindE0ELNS_15FloatRoundStyleE2ESK_EENS1_15EpilogueDefaultEEEEEvvEEEEvNT_6ParamsE:
	.zero		1664


//--------------------- SYMBOLS --------------------------

	.type		.nv.reservedSmem.offset0,@object
	.size		.nv.reservedSmem.offset0,0x4
	.type		__assertfail,@function
